//
// Generated by NVIDIA NVVM Compiler
//
// Compiler Build ID: CL-36424714
// Cuda compilation tools, release 13.0, V13.0.88
// Based on NVVM 20.0.0
//

.version 9.0
.target sm_100
.address_size 64

	// .globl	convolution_2D_kernel
// _ZZ21convolution_2D_kernelE2Ns has been demoted

.visible .entry convolution_2D_kernel(
	.param .u64 .ptr .align 1 convolution_2D_kernel_param_0,
	.param .u64 .ptr .align 1 convolution_2D_kernel_param_1,
	.param .u32 convolution_2D_kernel_param_2,
	.param .u32 convolution_2D_kernel_param_3,
	.param .u32 convolution_2D_kernel_param_4,
	.param .u64 .ptr .align 1 convolution_2D_kernel_param_5,
	.param .u32 convolution_2D_kernel_param_6
)
{
	.reg .pred 	%p<51>;
	.reg .b32 	%r<205>;
	.reg .b32 	%f<97>;
	.reg .b64 	%rd<47>;
	// demoted variable
	.shared .align 4 .b8 _ZZ21convolution_2D_kernelE2Ns[3072];
	ld.param.u64 	%rd7, [convolution_2D_kernel_param_0];
	ld.param.u64 	%rd8, [convolution_2D_kernel_param_1];
	ld.param.u32 	%r84, [convolution_2D_kernel_param_2];
	ld.param.u32 	%r85, [convolution_2D_kernel_param_3];
	ld.param.u32 	%r82, [convolution_2D_kernel_param_4];
	ld.param.u64 	%rd9, [convolution_2D_kernel_param_5];
	ld.param.u32 	%r83, [convolution_2D_kernel_param_6];
	cvta.to.global.u64 	%rd1, %rd7;
	cvta.to.global.u64 	%rd2, %rd9;
	cvta.to.global.u64 	%rd3, %rd8;
	mov.u32 	%r1, %tid.x;
	mov.u32 	%r2, %tid.y;
	mov.u32 	%r86, %ctaid.y;
	mad.lo.s32 	%r87, %r86, 12, %r2;
	mov.u32 	%r88, %ctaid.x;
	mad.lo.s32 	%r89, %r88, 12, %r1;
	add.s32 	%r5, %r87, -2;
	add.s32 	%r6, %r89, -2;
	setp.gt.u32 	%p2, %r87, 1;
	setp.lt.s32 	%p3, %r5, %r84;
	and.pred  	%p4, %p2, %p3;
	setp.gt.s32 	%p5, %r89, 1;
	and.pred  	%p6, %p5, %p4;
	setp.lt.s32 	%p7, %r6, %r85;
	and.pred  	%p8, %p6, %p7;
	@%p8 bra 	$L__BB0_14;
	setp.lt.s32 	%p9, %r82, 1;
	@%p9 bra 	$L__BB0_27;
	mov.u32 	%r91, _ZZ21convolution_2D_kernelE2Ns;
	mad.lo.s32 	%r7, %r2, 192, %r91;
	mul.lo.s32 	%r8, %r82, %r1;
	add.s32 	%r92, %r82, -1;
	and.b32  	%r9, %r82, 15;
	setp.lt.u32 	%p10, %r92, 15;
	mov.b32 	%r189, 0;
	@%p10 bra 	$L__BB0_5;
	and.b32  	%r189, %r82, 2147483632;
	mov.b32 	%r183, 0;
$L__BB0_4:
	.pragma "nounroll";
	add.s32 	%r94, %r183, %r8;
	shl.b32 	%r95, %r94, 2;
	add.s32 	%r96, %r7, %r95;
	mov.b32 	%r97, 0;
	st.shared.u32 	[%r96], %r97;
	st.shared.u32 	[%r96+4], %r97;
	st.shared.u32 	[%r96+8], %r97;
	st.shared.u32 	[%r96+12], %r97;
	st.shared.u32 	[%r96+16], %r97;
	st.shared.u32 	[%r96+20], %r97;
	st.shared.u32 	[%r96+24], %r97;
	st.shared.u32 	[%r96+28], %r97;
	st.shared.u32 	[%r96+32], %r97;
	st.shared.u32 	[%r96+36], %r97;
	st.shared.u32 	[%r96+40], %r97;
	st.shared.u32 	[%r96+44], %r97;
	st.shared.u32 	[%r96+48], %r97;
	st.shared.u32 	[%r96+52], %r97;
	st.shared.u32 	[%r96+56], %r97;
	st.shared.u32 	[%r96+60], %r97;
	add.s32 	%r183, %r183, 16;
	setp.eq.s32 	%p11, %r183, %r189;
	@%p11 bra 	$L__BB0_5;
	bra.uni 	$L__BB0_4;
$L__BB0_5:
	setp.eq.s32 	%p12, %r9, 0;
	@%p12 bra 	$L__BB0_27;
	and.b32  	%r32, %r82, 7;
	setp.lt.u32 	%p13, %r9, 8;
	@%p13 bra 	$L__BB0_8;
	add.s32 	%r98, %r189, %r8;
	shl.b32 	%r99, %r98, 2;
	add.s32 	%r100, %r7, %r99;
	mov.b32 	%r101, 0;
	st.shared.u32 	[%r100], %r101;
	st.shared.u32 	[%r100+4], %r101;
	st.shared.u32 	[%r100+8], %r101;
	st.shared.u32 	[%r100+12], %r101;
	st.shared.u32 	[%r100+16], %r101;
	st.shared.u32 	[%r100+20], %r101;
	st.shared.u32 	[%r100+24], %r101;
	st.shared.u32 	[%r100+28], %r101;
	add.s32 	%r189, %r189, 8;
$L__BB0_8:
	setp.eq.s32 	%p14, %r32, 0;
	@%p14 bra 	$L__BB0_27;
	and.b32  	%r35, %r82, 3;
	setp.lt.u32 	%p15, %r32, 4;
	@%p15 bra 	$L__BB0_11;
	add.s32 	%r102, %r189, %r8;
	shl.b32 	%r103, %r102, 2;
	add.s32 	%r104, %r7, %r103;
	mov.b32 	%r105, 0;
	st.shared.u32 	[%r104], %r105;
	st.shared.u32 	[%r104+4], %r105;
	st.shared.u32 	[%r104+8], %r105;
	st.shared.u32 	[%r104+12], %r105;
	add.s32 	%r189, %r189, 4;
$L__BB0_11:
	setp.eq.s32 	%p16, %r35, 0;
	@%p16 bra 	$L__BB0_27;
	mov.b32 	%r193, 0;
$L__BB0_13:
	.pragma "nounroll";
	add.s32 	%r107, %r189, %r8;
	shl.b32 	%r108, %r107, 2;
	add.s32 	%r109, %r7, %r108;
	mov.b32 	%r110, 0;
	st.shared.u32 	[%r109], %r110;
	add.s32 	%r189, %r189, 1;
	add.s32 	%r193, %r193, 1;
	setp.ne.s32 	%p17, %r193, %r35;
	@%p17 bra 	$L__BB0_13;
	bra.uni 	$L__BB0_27;
$L__BB0_14:
	setp.lt.s32 	%p18, %r82, 1;
	@%p18 bra 	$L__BB0_27;
	mad.lo.s32 	%r112, %r85, %r5, %r6;
	mul.lo.s32 	%r11, %r112, %r82;
	mov.u32 	%r113, _ZZ21convolution_2D_kernelE2Ns;
	mad.lo.s32 	%r12, %r2, 192, %r113;
	mul.lo.s32 	%r13, %r82, %r1;
	add.s32 	%r114, %r82, -1;
	and.b32  	%r14, %r82, 15;
	setp.lt.u32 	%p19, %r114, 15;
	mov.b32 	%r185, 0;
	@%p19 bra 	$L__BB0_18;
	and.b32  	%r185, %r82, 2147483632;
	mov.b32 	%r182, 0;
$L__BB0_17:
	.pragma "nounroll";
	add.s32 	%r116, %r182, %r11;
	mul.wide.s32 	%rd10, %r116, 4;
	add.s64 	%rd11, %rd1, %rd10;
	ld.global.f32 	%f14, [%rd11];
	add.s32 	%r117, %r182, %r13;
	shl.b32 	%r118, %r117, 2;
	add.s32 	%r119, %r12, %r118;
	st.shared.f32 	[%r119], %f14;
	ld.global.f32 	%f15, [%rd11+4];
	st.shared.f32 	[%r119+4], %f15;
	ld.global.f32 	%f16, [%rd11+8];
	st.shared.f32 	[%r119+8], %f16;
	ld.global.f32 	%f17, [%rd11+12];
	st.shared.f32 	[%r119+12], %f17;
	ld.global.f32 	%f18, [%rd11+16];
	st.shared.f32 	[%r119+16], %f18;
	ld.global.f32 	%f19, [%rd11+20];
	st.shared.f32 	[%r119+20], %f19;
	ld.global.f32 	%f20, [%rd11+24];
	st.shared.f32 	[%r119+24], %f20;
	ld.global.f32 	%f21, [%rd11+28];
	st.shared.f32 	[%r119+28], %f21;
	ld.global.f32 	%f22, [%rd11+32];
	st.shared.f32 	[%r119+32], %f22;
	ld.global.f32 	%f23, [%rd11+36];
	st.shared.f32 	[%r119+36], %f23;
	ld.global.f32 	%f24, [%rd11+40];
	st.shared.f32 	[%r119+40], %f24;
	ld.global.f32 	%f25, [%rd11+44];
	st.shared.f32 	[%r119+44], %f25;
	ld.global.f32 	%f26, [%rd11+48];
	st.shared.f32 	[%r119+48], %f26;
	ld.global.f32 	%f27, [%rd11+52];
	st.shared.f32 	[%r119+52], %f27;
	ld.global.f32 	%f28, [%rd11+56];
	st.shared.f32 	[%r119+56], %f28;
	ld.global.f32 	%f29, [%rd11+60];
	st.shared.f32 	[%r119+60], %f29;
	add.s32 	%r182, %r182, 16;
	setp.eq.s32 	%p20, %r182, %r185;
	@%p20 bra 	$L__BB0_18;
	bra.uni 	$L__BB0_17;
$L__BB0_18:
	setp.eq.s32 	%p21, %r14, 0;
	@%p21 bra 	$L__BB0_27;
	and.b32  	%r21, %r82, 7;
	setp.lt.u32 	%p22, %r14, 8;
	@%p22 bra 	$L__BB0_21;
	add.s32 	%r120, %r185, %r11;
	mul.wide.s32 	%rd12, %r120, 4;
	add.s64 	%rd13, %rd1, %rd12;
	ld.global.f32 	%f30, [%rd13];
	add.s32 	%r121, %r185, %r13;
	shl.b32 	%r122, %r121, 2;
	add.s32 	%r123, %r12, %r122;
	st.shared.f32 	[%r123], %f30;
	ld.global.f32 	%f31, [%rd13+4];
	st.shared.f32 	[%r123+4], %f31;
	ld.global.f32 	%f32, [%rd13+8];
	st.shared.f32 	[%r123+8], %f32;
	ld.global.f32 	%f33, [%rd13+12];
	st.shared.f32 	[%r123+12], %f33;
	ld.global.f32 	%f34, [%rd13+16];
	st.shared.f32 	[%r123+16], %f34;
	ld.global.f32 	%f35, [%rd13+20];
	st.shared.f32 	[%r123+20], %f35;
	ld.global.f32 	%f36, [%rd13+24];
	st.shared.f32 	[%r123+24], %f36;
	ld.global.f32 	%f37, [%rd13+28];
	st.shared.f32 	[%r123+28], %f37;
	add.s32 	%r185, %r185, 8;
$L__BB0_21:
	setp.eq.s32 	%p23, %r21, 0;
	@%p23 bra 	$L__BB0_27;
	and.b32  	%r24, %r82, 3;
	setp.lt.u32 	%p24, %r21, 4;
	@%p24 bra 	$L__BB0_24;
	add.s32 	%r124, %r185, %r11;
	mul.wide.s32 	%rd14, %r124, 4;
	add.s64 	%rd15, %rd1, %rd14;
	ld.global.f32 	%f38, [%rd15];
	add.s32 	%r125, %r185, %r13;
	shl.b32 	%r126, %r125, 2;
	add.s32 	%r127, %r12, %r126;
	st.shared.f32 	[%r127], %f38;
	ld.global.f32 	%f39, [%rd15+4];
	st.shared.f32 	[%r127+4], %f39;
	ld.global.f32 	%f40, [%rd15+8];
	st.shared.f32 	[%r127+8], %f40;
	ld.global.f32 	%f41, [%rd15+12];
	st.shared.f32 	[%r127+12], %f41;
	add.s32 	%r185, %r185, 4;
$L__BB0_24:
	setp.eq.s32 	%p25, %r24, 0;
	@%p25 bra 	$L__BB0_27;
	mov.b32 	%r188, 0;
$L__BB0_26:
	.pragma "nounroll";
	add.s32 	%r129, %r185, %r11;
	mul.wide.s32 	%rd16, %r129, 4;
	add.s64 	%rd17, %rd1, %rd16;
	ld.global.f32 	%f42, [%rd17];
	add.s32 	%r130, %r185, %r13;
	shl.b32 	%r131, %r130, 2;
	add.s32 	%r132, %r12, %r131;
	st.shared.f32 	[%r132], %f42;
	add.s32 	%r185, %r185, 1;
	add.s32 	%r188, %r188, 1;
	setp.eq.s32 	%p26, %r188, %r24;
	@%p26 bra 	$L__BB0_27;
	bra.uni 	$L__BB0_26;
$L__BB0_27:
	bar.sync 	0;
	max.u32 	%r134, %r2, %r1;
	setp.gt.u32 	%p27, %r134, 11;
	setp.lt.s32 	%p28, %r82, 1;
	or.pred  	%p29, %p27, %p28;
	@%p29 bra 	$L__BB0_63;
	setp.lt.s32 	%p30, %r83, 1;
	setp.ge.s32 	%p31, %r87, %r84;
	setp.ge.s32 	%p32, %r89, %r85;
	or.pred  	%p1, %p31, %p32;
	mad.lo.s32 	%r135, %r85, %r87, %r89;
	mul.lo.s32 	%r42, %r135, %r82;
	@%p30 bra 	$L__BB0_46;
	and.b32  	%r43, %r83, 7;
	add.s32 	%r44, %r43, -1;
	and.b32  	%r45, %r83, 3;
	and.b32  	%r46, %r83, 2147483640;
	and.b32  	%r47, %r83, 1;
	neg.s32 	%r48, %r46;
	mul.lo.s32 	%r49, %r1, %r82;
	shl.b32 	%r50, %r82, 5;
	shl.b32 	%r51, %r82, 2;
	mov.b32 	%r194, 0;
$L__BB0_30:
	add.s32 	%r150, %r49, %r194;
	shl.b32 	%r151, %r150, 2;
	mov.u32 	%r152, _ZZ21convolution_2D_kernelE2Ns;
	add.s32 	%r53, %r152, %r151;
	mov.b32 	%r195, 0;
	mov.f32 	%f96, 0f00000000;
$L__BB0_31:
	setp.lt.u32 	%p42, %r83, 8;
	mul.lo.s32 	%r55, %r195, %r83;
	add.s32 	%r56, %r195, %r2;
	mov.b32 	%r199, 0;
	@%p42 bra 	$L__BB0_34;
	mad.lo.s32 	%r196, %r56, 192, %r53;
	mul.wide.u32 	%rd26, %r55, 4;
	add.s64 	%rd27, %rd2, %rd26;
	add.s64 	%rd46, %rd27, 16;
	mov.u32 	%r197, %r48;
$L__BB0_33:
	.pragma "nounroll";
	ld.global.nc.f32 	%f45, [%rd46+-16];
	ld.shared.f32 	%f46, [%r196];
	fma.rn.f32 	%f47, %f45, %f46, %f96;
	ld.global.nc.f32 	%f48, [%rd46+-12];
	add.s32 	%r154, %r196, %r51;
	ld.shared.f32 	%f49, [%r154];
	fma.rn.f32 	%f50, %f48, %f49, %f47;
	ld.global.nc.f32 	%f51, [%rd46+-8];
	add.s32 	%r155, %r154, %r51;
	ld.shared.f32 	%f52, [%r155];
	fma.rn.f32 	%f53, %f51, %f52, %f50;
	ld.global.nc.f32 	%f54, [%rd46+-4];
	add.s32 	%r156, %r155, %r51;
	ld.shared.f32 	%f55, [%r156];
	fma.rn.f32 	%f56, %f54, %f55, %f53;
	ld.global.nc.f32 	%f57, [%rd46];
	add.s32 	%r157, %r156, %r51;
	ld.shared.f32 	%f58, [%r157];
	fma.rn.f32 	%f59, %f57, %f58, %f56;
	ld.global.nc.f32 	%f60, [%rd46+4];
	add.s32 	%r158, %r157, %r51;
	ld.shared.f32 	%f61, [%r158];
	fma.rn.f32 	%f62, %f60, %f61, %f59;
	ld.global.nc.f32 	%f63, [%rd46+8];
	add.s32 	%r159, %r158, %r51;
	ld.shared.f32 	%f64, [%r159];
	fma.rn.f32 	%f65, %f63, %f64, %f62;
	ld.global.nc.f32 	%f66, [%rd46+12];
	add.s32 	%r160, %r159, %r51;
	ld.shared.f32 	%f67, [%r160];
	fma.rn.f32 	%f96, %f66, %f67, %f65;
	add.s32 	%r197, %r197, 8;
	add.s32 	%r196, %r196, %r50;
	add.s64 	%rd46, %rd46, 32;
	setp.ne.s32 	%p43, %r197, 0;
	mov.u32 	%r199, %r46;
	@%p43 bra 	$L__BB0_33;
$L__BB0_34:
	setp.eq.s32 	%p44, %r43, 0;
	@%p44 bra 	$L__BB0_42;
	mov.u32 	%r161, _ZZ21convolution_2D_kernelE2Ns;
	mad.lo.s32 	%r63, %r56, 192, %r161;
	setp.lt.u32 	%p45, %r44, 3;
	@%p45 bra 	$L__BB0_37;
	add.s32 	%r162, %r199, %r55;
	mul.wide.u32 	%rd28, %r162, 4;
	add.s64 	%rd29, %rd2, %rd28;
	ld.global.nc.f32 	%f69, [%rd29];
	add.s32 	%r163, %r199, %r1;
	mad.lo.s32 	%r164, %r163, %r82, %r194;
	shl.b32 	%r165, %r164, 2;
	add.s32 	%r166, %r63, %r165;
	ld.shared.f32 	%f70, [%r166];
	fma.rn.f32 	%f71, %f69, %f70, %f96;
	cvt.u64.u32 	%rd30, %r55;
	cvt.u64.u32 	%rd31, %r199;
	add.s64 	%rd32, %rd31, %rd30;
	shl.b64 	%rd33, %rd32, 2;
	add.s64 	%rd34, %rd2, %rd33;
	ld.global.nc.f32 	%f72, [%rd34+4];
	add.s32 	%r167, %r166, %r51;
	ld.shared.f32 	%f73, [%r167];
	fma.rn.f32 	%f74, %f72, %f73, %f71;
	ld.global.nc.f32 	%f75, [%rd34+8];
	add.s32 	%r168, %r167, %r51;
	ld.shared.f32 	%f76, [%r168];
	fma.rn.f32 	%f77, %f75, %f76, %f74;
	ld.global.nc.f32 	%f78, [%rd34+12];
	add.s32 	%r169, %r168, %r51;
	ld.shared.f32 	%f79, [%r169];
	fma.rn.f32 	%f96, %f78, %f79, %f77;
	add.s32 	%r199, %r199, 4;
$L__BB0_37:
	setp.eq.s32 	%p46, %r45, 0;
	@%p46 bra 	$L__BB0_42;
	setp.eq.s32 	%p47, %r45, 1;
	@%p47 bra 	$L__BB0_40;
	add.s32 	%r170, %r199, %r55;
	mul.wide.u32 	%rd35, %r170, 4;
	add.s64 	%rd36, %rd2, %rd35;
	ld.global.nc.f32 	%f81, [%rd36];
	add.s32 	%r171, %r199, %r1;
	mad.lo.s32 	%r172, %r171, %r82, %r194;
	shl.b32 	%r173, %r172, 2;
	add.s32 	%r174, %r63, %r173;
	ld.shared.f32 	%f82, [%r174];
	fma.rn.f32 	%f83, %f81, %f82, %f96;
	cvt.u64.u32 	%rd37, %r55;
	cvt.u64.u32 	%rd38, %r199;
	add.s64 	%rd39, %rd38, %rd37;
	shl.b64 	%rd40, %rd39, 2;
	add.s64 	%rd41, %rd2, %rd40;
	ld.global.nc.f32 	%f84, [%rd41+4];
	add.s32 	%r175, %r174, %r51;
	ld.shared.f32 	%f85, [%r175];
	fma.rn.f32 	%f96, %f84, %f85, %f83;
	add.s32 	%r199, %r199, 2;
$L__BB0_40:
	setp.eq.s32 	%p48, %r47, 0;
	@%p48 bra 	$L__BB0_42;
	add.s32 	%r176, %r199, %r55;
	mul.wide.u32 	%rd42, %r176, 4;
	add.s64 	%rd43, %rd2, %rd42;
	ld.global.nc.f32 	%f86, [%rd43];
	add.s32 	%r177, %r199, %r1;
	mad.lo.s32 	%r178, %r177, %r82, %r194;
	shl.b32 	%r179, %r178, 2;
	add.s32 	%r180, %r63, %r179;
	ld.shared.f32 	%f87, [%r180];
	fma.rn.f32 	%f96, %f86, %f87, %f96;
$L__BB0_42:
	add.s32 	%r195, %r195, 1;
	setp.eq.s32 	%p49, %r195, %r83;
	@%p49 bra 	$L__BB0_43;
	bra.uni 	$L__BB0_31;
$L__BB0_43:
	@%p1 bra 	$L__BB0_45;
	add.s32 	%r181, %r194, %r42;
	mul.wide.s32 	%rd44, %r181, 4;
	add.s64 	%rd45, %rd3, %rd44;
	st.global.f32 	[%rd45], %f96;
$L__BB0_45:
	add.s32 	%r194, %r194, 1;
	setp.eq.s32 	%p50, %r194, %r82;
	@%p50 bra 	$L__BB0_63;
	bra.uni 	$L__BB0_30;
$L__BB0_46:
	add.s32 	%r137, %r82, -1;
	and.b32  	%r70, %r82, 7;
	setp.lt.u32 	%p33, %r137, 7;
	mov.b32 	%r203, 0;
	@%p33 bra 	$L__BB0_51;
	and.b32  	%r203, %r82, 2147483640;
	mov.b32 	%r201, 0;
$L__BB0_48:
	.pragma "nounroll";
	@%p1 bra 	$L__BB0_50;
	add.s32 	%r139, %r201, %r42;
	mul.wide.s32 	%rd18, %r139, 4;
	add.s64 	%rd19, %rd3, %rd18;
	mov.b32 	%r140, 0;
	st.global.u32 	[%rd19], %r140;
	st.global.u32 	[%rd19+4], %r140;
	st.global.u32 	[%rd19+8], %r140;
	st.global.u32 	[%rd19+12], %r140;
	st.global.u32 	[%rd19+16], %r140;
	st.global.u32 	[%rd19+20], %r140;
	st.global.u32 	[%rd19+24], %r140;
	st.global.u32 	[%rd19+28], %r140;
$L__BB0_50:
	add.s32 	%r201, %r201, 8;
	setp.ne.s32 	%p34, %r201, %r203;
	@%p34 bra 	$L__BB0_48;
$L__BB0_51:
	setp.eq.s32 	%p35, %r70, 0;
	@%p35 bra 	$L__BB0_63;
	and.b32  	%r75, %r82, 3;
	setp.lt.u32 	%p36, %r70, 4;
	@%p36 bra 	$L__BB0_56;
	@%p1 bra 	$L__BB0_55;
	add.s32 	%r141, %r203, %r42;
	mul.wide.s32 	%rd20, %r141, 4;
	add.s64 	%rd21, %rd3, %rd20;
	mov.b32 	%r142, 0;
	st.global.u32 	[%rd21], %r142;
	st.global.u32 	[%rd21+4], %r142;
	st.global.u32 	[%rd21+8], %r142;
	st.global.u32 	[%rd21+12], %r142;
$L__BB0_55:
	add.s32 	%r203, %r203, 4;
$L__BB0_56:
	setp.eq.s32 	%p37, %r75, 0;
	@%p37 bra 	$L__BB0_63;
	setp.eq.s32 	%p38, %r75, 1;
	@%p38 bra 	$L__BB0_61;
	@%p1 bra 	$L__BB0_60;
	add.s32 	%r143, %r203, %r42;
	mul.wide.s32 	%rd22, %r143, 4;
	add.s64 	%rd23, %rd3, %rd22;
	mov.b32 	%r144, 0;
	st.global.u32 	[%rd23], %r144;
	st.global.u32 	[%rd23+4], %r144;
$L__BB0_60:
	add.s32 	%r203, %r203, 2;
$L__BB0_61:
	and.b32  	%r145, %r82, 1;
	setp.eq.b32 	%p39, %r145, 1;
	not.pred 	%p40, %p39;
	or.pred  	%p41, %p40, %p1;
	@%p41 bra 	$L__BB0_63;
	add.s32 	%r146, %r203, %r42;
	mul.wide.s32 	%rd24, %r146, 4;
	add.s64 	%rd25, %rd3, %rd24;
	mov.b32 	%r147, 0;
	st.global.u32 	[%rd25], %r147;
$L__BB0_63:
	ret;

}


// ===== COMPILED SASS (sm_100) =====

	.target	sm_100

	.elftype	@"ET_EXEC"


//--------------------- .note.nv.tkinfo           --------------------------
	.section	.note.nv.tkinfo,"",@"SHT_NOTE"
	.sectionflags	@"SHF_NOTE_NV_TKINFO"
	.tkinfo
        /*0018*/ 	.word	0x00000002
        /*0030*/ 	.string	""
        /*0030*/ 	.string	"ptxas"
        /*0030*/ 	.string	"Cuda compilation tools, release 13.0, V13.0.88"
        /*0030*/ 	.string	"Build cuda_13.0.r13.0/compiler.36424714_0"
        /*0030*/ 	.string	"-arch sm_100 -m 64 "



//--------------------- .note.nv.cuinfo           --------------------------
	.section	.note.nv.cuinfo,"",@"SHT_NOTE"
	.sectionflags	@"SHF_NOTE_NV_CUINFO"
        /*0018*/ 	.short	0x0002
        /*001a*/ 	.short	0x0064
        /*001c*/ 	.short	0x0082
	.zero		2


//--------------------- .nv.info                  --------------------------
	.section	.nv.info,"",@"SHT_CUDA_INFO"
	.align	4


	//----- nvinfo : EIATTR_REGCOUNT
	.align		4
        /*0000*/ 	.byte	0x04, 0x2f
        /*0002*/ 	.short	(.L_1 - .L_0)
	.align		4
.L_0:
        /*0004*/ 	.word	index@(convolution_2D_kernel)
        /*0008*/ 	.word	0x00000020


	//----- nvinfo : EIATTR_FRAME_SIZE
	.align		4
.L_1:
        /*000c*/ 	.byte	0x04, 0x11
        /*000e*/ 	.short	(.L_3 - .L_2)
	.align		4
.L_2:
        /*0010*/ 	.word	index@(convolution_2D_kernel)
        /*0014*/ 	.word	0x00000000


	//----- nvinfo : EIATTR_MIN_STACK_SIZE
	.align		4
.L_3:
        /*0018*/ 	.byte	0x04, 0x12
        /*001a*/ 	.short	(.L_5 - .L_4)
	.align		4
.L_4:
        /*001c*/ 	.word	index@(convolution_2D_kernel)
        /*0020*/ 	.word	0x00000000
.L_5:


//--------------------- .nv.compat                --------------------------
	.section	.nv.compat,"",@"SHT_CUDA_COMPAT_INFO"
	.align	4
        /*0000*/ 	.byte	0x02, 0x09, 0x00, 0x00, 0x02, 0x02, 0x01, 0x00, 0x02, 0x05, 0x05, 0x00, 0x03, 0x07, 0x01, 0x01
        /*0010*/ 	.byte	0x02, 0x03, 0x00, 0x00, 0x02, 0x06, 0x01, 0x00, 0x04, 0x0b, 0x08, 0x00, 0x09, 0x00, 0x00, 0x00
        /*0020*/ 	.byte	0x00, 0x00, 0x00, 0x00


//--------------------- .nv.info.convolution_2D_kernel --------------------------
	.section	.nv.info.convolution_2D_kernel,"",@"SHT_CUDA_INFO"
	.sectionflags	@""
	.align	4


	//----- nvinfo : EIATTR_CUDA_API_VERSION
	.align		4
        /*0000*/ 	.byte	0x04, 0x37
        /*0002*/ 	.short	(.L_7 - .L_6)
.L_6:
        /*0004*/ 	.word	0x00000082


	//----- nvinfo : EIATTR_KPARAM_INFO
	.align		4
.L_7:
        /*0008*/ 	.byte	0x04, 0x17
        /*000a*/ 	.short	(.L_9 - .L_8)
.L_8:
        /*000c*/ 	.word	0x00000000
        /*0010*/ 	.short	0x0006
        /*0012*/ 	.short	0x0028
        /*0014*/ 	.byte	0x00, 0xf0, 0x11, 0x00


	//----- nvinfo : EIATTR_KPARAM_INFO
	.align		4
.L_9:
        /*0018*/ 	.byte	0x04, 0x17
        /*001a*/ 	.short	(.L_11 - .L_10)
.L_10:
        /*001c*/ 	.word	0x00000000
        /*0020*/ 	.short	0x0005
        /*0022*/ 	.short	0x0020
        /*0024*/ 	.byte	0x00, 0xf5, 0x21, 0x00


	//----- nvinfo : EIATTR_KPARAM_INFO
	.align		4
.L_11:
        /*0028*/ 	.byte	0x04, 0x17
        /*002a*/ 	.short	(.L_13 - .L_12)
.L_12:
        /*002c*/ 	.word	0x00000000
        /*0030*/ 	.short	0x0004
        /*0032*/ 	.short	0x0018
        /*0034*/ 	.byte	0x00, 0xf0, 0x11, 0x00


	//----- nvinfo : EIATTR_KPARAM_INFO
	.align		4
.L_13:
        /*0038*/ 	.byte	0x04, 0x17
        /*003a*/ 	.short	(.L_15 - .L_14)
.L_14:
        /*003c*/ 	.word	0x00000000
        /*0040*/ 	.short	0x0003
        /*0042*/ 	.short	0x0014
        /*0044*/ 	.byte	0x00, 0xf0, 0x11, 0x00


	//----- nvinfo : EIATTR_KPARAM_INFO
	.align		4
.L_15:
        /*0048*/ 	.byte	0x04, 0x17
        /*004a*/ 	.short	(.L_17 - .L_16)
.L_16:
        /*004c*/ 	.word	0x00000000
        /*0050*/ 	.short	0x0002
        /*0052*/ 	.short	0x0010
        /*0054*/ 	.byte	0x00, 0xf0, 0x11, 0x00


	//----- nvinfo : EIATTR_KPARAM_INFO
	.align		4
.L_17:
        /*0058*/ 	.byte	0x04, 0x17
        /*005a*/ 	.short	(.L_19 - .L_18)
.L_18:
        /*005c*/ 	.word	0x00000000
        /*0060*/ 	.short	0x0001
        /*0062*/ 	.short	0x0008
        /*0064*/ 	.byte	0x00, 0xf5, 0x21, 0x00


	//----- nvinfo : EIATTR_KPARAM_INFO
	.align		4
.L_19:
        /*0068*/ 	.byte	0x04, 0x17
        /*006a*/ 	.short	(.L_21 - .L_20)
.L_20:
        /*006c*/ 	.word	0x00000000
        /*0070*/ 	.short	0x0000
        /*0072*/ 	.short	0x0000
        /*0074*/ 	.byte	0x00, 0xf5, 0x21, 0x00


	//----- nvinfo : EIATTR_SPARSE_MMA_MASK
	.align		4
.L_21:
        /*0078*/ 	.byte	0x03, 0x50
        /*007a*/ 	.short	0x0000


	//----- nvinfo : EIATTR_MAXREG_COUNT
	.align		4
        /*007c*/ 	.byte	0x03, 0x1b
        /*007e*/ 	.short	0x00ff


	//----- nvinfo : EIATTR_NUM_BARRIERS
	.align		4
        /*0080*/ 	.byte	0x02, 0x4c
        /*0082*/ 	.byte	0x01
	.zero		1


	//----- nvinfo : EIATTR_MERCURY_ISA_VERSION
	.align		4
        /*0084*/ 	.byte	0x03, 0x5f
        /*0086*/ 	.short	0x0101


	//----- nvinfo : EIATTR_VRC_CTA_INIT_COUNT
	.align		4
        /*0088*/ 	.byte	0x02, 0x4a
	.zero		1
	.zero		1


	//----- nvinfo : EIATTR_EXIT_INSTR_OFFSETS
	.align		4
        /*008c*/ 	.byte	0x04, 0x1c
        /*008e*/ 	.short	(.L_23 - .L_22)


	//   ....[0]....
.L_22:
        /*0090*/ 	.word	0x00000d40


	//   ....[1]....
        /*0094*/ 	.word	0x00001700


	//   ....[2]....
        /*0098*/ 	.word	0x000018e0


	//   ....[3]....
        /*009c*/ 	.word	0x000019e0


	//   ....[4]....
        /*00a0*/ 	.word	0x00001a90


	//   ....[5]....
        /*00a4*/ 	.word	0x00001ae0


	//----- nvinfo : EIATTR_CRS_STACK_SIZE
	.align		4
.L_23:
        /*00a8*/ 	.byte	0x04, 0x1e
        /*00aa*/ 	.short	(.L_25 - .L_24)
.L_24:
        /*00ac*/ 	.word	0x00000000


	//----- nvinfo : EIATTR_CBANK_PARAM_SIZE
	.align		4
.L_25:
        /*00b0*/ 	.byte	0x03, 0x19
        /*00b2*/ 	.short	0x002c


	//----- nvinfo : EIATTR_PARAM_CBANK
	.align		4
        /*00b4*/ 	.byte	0x04, 0x0a
        /*00b6*/ 	.short	(.L_27 - .L_26)
	.align		4
.L_26:
        /*00b8*/ 	.word	index@(.nv.constant0.convolution_2D_kernel)
        /*00bc*/ 	.short	0x0380
        /*00be*/ 	.short	0x002c


	//----- nvinfo : EIATTR_SW_WAR
	.align		4
.L_27:
        /*00c0*/ 	.byte	0x04, 0x36
        /*00c2*/ 	.short	(.L_29 - .L_28)
.L_28:
        /*00c4*/ 	.word	0x00000008
.L_29:


//--------------------- .nv.callgraph             --------------------------
	.section	.nv.callgraph,"",@"SHT_CUDA_CALLGRAPH"
	.align	4
	.sectionentsize	8
	.align		4
        /*0000*/ 	.word	0x00000000
	.align		4
        /*0004*/ 	.word	0xffffffff
	.align		4
        /*0008*/ 	.word	0x00000000
	.align		4
        /*000c*/ 	.word	0xfffffffe
	.align		4
        /*0010*/ 	.word	0x00000000
	.align		4
        /*0014*/ 	.word	0xfffffffd
	.align		4
        /*0018*/ 	.word	0x00000000
	.align		4
        /*001c*/ 	.word	0xfffffffc


//--------------------- .text.convolution_2D_kernel --------------------------
	.section	.text.convolution_2D_kernel,"ax",@progbits
	.align	128
        .global         convolution_2D_kernel
        .type           convolution_2D_kernel,@function
        .size           convolution_2D_kernel,(.L_x_30 - convolution_2D_kernel)
        .other          convolution_2D_kernel,@"STO_CUDA_ENTRY STV_DEFAULT"
convolution_2D_kernel:
.text.convolution_2D_kernel:
[----:B------:R-:W-:Y:S01]  /*0000*/  LDC R1, c[0x0][0x37c] ;  /* 0x0000df00ff017b82 */ /* 0x000fe20000000800 */
[----:B------:R-:W0:Y:S01]  /*0010*/  S2R R0, SR_TID.Y ;  /* 0x0000000000007919 */ /* 0x000e220000002200 */
[----:B------:R-:W1:Y:S01]  /*0020*/  LDCU.64 UR6, c[0x0][0x390] ;  /* 0x00007200ff0677ac */ /* 0x000e620008000a00 */
[----:B------:R-:W-:Y:S01]  /*0030*/  BSSY.RECONVERGENT B0, `(.L_x_0) ;  /* 0x00000cd000007945 */ /* 0x000fe20003800200 */
[----:B------:R-:W0:Y:S01]  /*0040*/  S2R R3, SR_CTAID.Y ;  /* 0x0000000000037919 */ /* 0x000e220000002600 */
[----:B------:R-:W2:Y:S01]  /*0050*/  LDCU.64 UR12, c[0x0][0x358] ;  /* 0x00006b00ff0c77ac */ /* 0x000ea20008000a00 */
[----:B------:R-:W3:Y:S01]  /*0060*/  S2R R5, SR_TID.X ;  /* 0x0000000000057919 */ /* 0x000ee20000002100 */
[----:B------:R-:W3:Y:S01]  /*0070*/  S2R R4, SR_CTAID.X ;  /* 0x0000000000047919 */ /* 0x000ee20000002500 */
[----:B0-----:R-:W-:-:S04]  /*0080*/  IMAD R3, R3, 0xc, R0 ;  /* 0x0000000c03037824 */ /* 0x001fc800078e0200 */
[----:B------:R-:W-:Y:S02]  /*0090*/  VIADD R7, R3, 0xfffffffe ;  /* 0xfffffffe03077836 */ /* 0x000fe40000000000 */
[----:B---3--:R-:W-:-:S03]  /*00a0*/  IMAD R4, R4, 0xc, R5 ;  /* 0x0000000c04047824 */ /* 0x008fc600078e0205 */
[----:B-1----:R-:W-:Y:S01]  /*00b0*/  ISETP.GE.AND P0, PT, R7, UR6, PT ;  /* 0x0000000607007c0c */ /* 0x002fe2000bf06270 */
[----:B------:R-:W-:-:S03]  /*00c0*/  VIADD R6, R4, 0xfffffffe ;  /* 0xfffffffe04067836 */ /* 0x000fc60000000000 */
[----:B------:R-:W-:Y:S02]  /*00d0*/  ISETP.GT.U32.AND P0, PT, R3, 0x1, !P0 ;  /* 0x000000010300780c */ /* 0x000fe40004704070 */
[----:B------:R-:W-:Y:S02]  /*00e0*/  ISETP.LT.AND P1, PT, R6, UR7, PT ;  /* 0x0000000706007c0c */ /* 0x000fe4000bf21270 */
[----:B------:R-:W-:-:S13]  /*00f0*/  ISETP.GT.AND P0, PT, R4, 0x1, P0 ;  /* 0x000000010400780c */ /* 0x000fda0000704270 */
[----:B--2---:R-:W-:Y:S05]  /*0100*/  @P0 BRA P1, `(.L_x_1) ;  /* 0x00000004002c0947 */ /* 0x004fea0000800000 */
[----:B------:R-:W0:Y:S02]  /*0110*/  LDCU UR4, c[0x0][0x398] ;  /* 0x00007300ff0477ac */ /* 0x000e240008000800 */
[----:B0-----:R-:W-:-:S04]  /*0120*/  MOV R2, UR4 ;  /* 0x0000000400027c02 */ /* 0x001fc80008000f00 */
[----:B------:R-:W-:-:S13]  /*0130*/  ISETP.GE.AND P0, PT, R2, 0x1, PT ;  /* 0x000000010200780c */ /* 0x000fda0003f06270 */
[----:B------:R-:W-:Y:S05]  /*0140*/  @!P0 BRA `(.L_x_2) ;  /* 0x0000000800ec8947 */ /* 0x000fea0003800000 */
[----:B------:R-:W0:Y:S01]  /*0150*/  S2R R7, SR_CgaCtaId ;  /* 0x0000000000077919 */ /* 0x000e220000008800 */
[C---:B------:R-:W-:Y:S01]  /*0160*/  VIADD R8, R2.reuse, 0xffffffff ;  /* 0xffffffff02087836 */ /* 0x040fe20000000000 */
[----:B------:R-:W-:Y:S02]  /*0170*/  MOV R6, 0x400 ;  /* 0x0000040000067802 */ /* 0x000fe40000000f00 */
[----:B------:R-:W-:Y:S02]  /*0180*/  LOP3.LUT R9, R2, 0xf, RZ, 0xc0, !PT ;  /* 0x0000000f02097812 */ /* 0x000fe400078ec0ff */
[----:B------:R-:W-:Y:S02]  /*0190*/  ISETP.GE.U32.AND P2, PT, R8, 0xf, PT ;  /* 0x0000000f0800780c */ /* 0x000fe40003f46070 */
[----:B------:R-:W-:Y:S02]  /*01a0*/  ISETP.NE.AND P1, PT, R9, RZ, PT ;  /* 0x000000ff0900720c */ /* 0x000fe40003f25270 */
[----:B0-----:R-:W-:Y:S01]  /*01b0*/  LEA R7, R7, R6, 0x18 ;  /* 0x0000000607077211 */ /* 0x001fe200078ec0ff */
[----:B------:R-:W-:-:S04]  /*01c0*/  IMAD.MOV.U32 R6, RZ, RZ, RZ ;  /* 0x000000ffff067224 */ /* 0x000fc800078e00ff */
[----:B------:R-:W-:-:S04]  /*01d0*/  IMAD R7, R0, 0xc0, R7 ;  /* 0x000000c000077824 */ /* 0x000fc800078e0207 */
[----:B------:R-:W-:Y:S05]  /*01e0*/  @!P2 BRA `(.L_x_3) ;  /* 0x00000000005ca947 */ /* 0x000fea0003800000 */
[----:B------:R-:W-:Y:S01]  /*01f0*/  LOP3.LUT R6, R2, 0x7ffffff0, RZ, 0xc0, !PT ;  /* 0x7ffffff002067812 */ /* 0x000fe200078ec0ff */
[----:B------:R-:W-:-:S06]  /*0200*/  UMOV UR4, URZ ;  /* 0x000000ff00047c82 */ /* 0x000fcc0008000000 */
.L_x_4:
[----:B0-----:R-:W-:Y:S01]  /*0210*/  IMAD R8, R5, R2, UR4 ;  /* 0x0000000405087e24 */ /* 0x001fe2000f8e0202 */
[----:B------:R-:W-:-:S04]  /*0220*/  UIADD3 UR4, UPT, UPT, UR4, 0x10, URZ ;  /* 0x0000001004047890 */ /* 0x000fc8000fffe0ff */
[----:B------:R-:W-:Y:S02]  /*0230*/  LEA R8, R8, R7, 0x2 ;  /* 0x0000000708087211 */ /* 0x000fe400078e10ff */
[----:B------:R-:W-:-:S03]  /*0240*/  ISETP.NE.AND P2, PT, R6, UR4, PT ;  /* 0x0000000406007c0c */ /* 0x000fc6000bf45270 */
[----:B------:R0:W-:Y:S04]  /*0250*/  STS [R8], RZ ;  /* 0x000000ff08007388 */ /* 0x0001e80000000800 */
[----:B------:R0:W-:Y:S04]  /*0260*/  STS [R8+0x4], RZ ;  /* 0x000004ff08007388 */ /* 0x0001e80000000800 */
        /* <DEDUP_REMOVED lines=13> */
[----:B------:R0:W-:Y:S01]  /*0340*/  STS [R8+0x3c], RZ ;  /* 0x00003cff08007388 */ /* 0x0001e20000000800 */
[----:B------:R-:W-:Y:S05]  /*0350*/  @P2 BRA `(.L_x_4) ;  /* 0xfffffffc00ac2947 */ /* 0x000fea000383ffff */
.L_x_3:
[----:B------:R-:W-:Y:S05]  /*0360*/  @!P1 BRA `(.L_x_2) ;  /* 0x0000000800649947 */ /* 0x000fea0003800000 */
[----:B------:R-:W-:Y:S02]  /*0370*/  ISETP.GE.U32.AND P1, PT, R9, 0x8, PT ;  /* 0x000000080900780c */ /* 0x000fe40003f26070 */
[----:B------:R-:W-:-:S04]  /*0380*/  LOP3.LUT R10, R2, 0x7, RZ, 0xc0, !PT ;  /* 0x00000007020a7812 */ /* 0x000fc800078ec0ff */
[----:B------:R-:W-:-:S07]  /*0390*/  ISETP.NE.AND P2, PT, R10, RZ, PT ;  /* 0x000000ff0a00720c */ /* 0x000fce0003f45270 */
[----:B------:R-:W-:Y:S06]  /*03a0*/  @!P1 BRA `(.L_x_5) ;  /* 0x00000000002c9947 */ /* 0x000fec0003800000 */
[----:B0-----:R-:W-:Y:S01]  /*03b0*/  IMAD R8, R5, R2, R6 ;  /* 0x0000000205087224 */ /* 0x001fe200078e0206 */
[----:B------:R-:W-:-:S03]  /*03c0*/  IADD3 R6, PT, PT, R6, 0x8, RZ ;  /* 0x0000000806067810 */ /* 0x000fc60007ffe0ff */
[----:B------:R-:W-:-:S05]  /*03d0*/  IMAD R8, R8, 0x4, R7 ;  /* 0x0000000408087824 */ /* 0x000fca00078e0207 */
[----:B------:R1:W-:Y:S04]  /*03e0*/  STS [R8], RZ ;  /* 0x000000ff08007388 */ /* 0x0003e80000000800 */
[----:B------:R1:W-:Y:S04]  /*03f0*/  STS [R8+0x4], RZ ;  /* 0x000004ff08007388 */ /* 0x0003e80000000800 */
[----:B------:R1:W-:Y:S04]  /*0400*/  STS [R8+0x8], RZ ;  /* 0x000008ff08007388 */ /* 0x0003e80000000800 */
[----:B------:R1:W-:Y:S04]  /*0410*/  STS [R8+0xc], RZ ;  /* 0x00000cff08007388 */ /* 0x0003e80000000800 */
[----:B------:R1:W-:Y:S04]  /*0420*/  STS [R8+0x10], RZ ;  /* 0x000010ff08007388 */ /* 0x0003e80000000800 */
[----:B------:R1:W-:Y:S04]  /*0430*/  STS [R8+0x14], RZ ;  /* 0x000014ff08007388 */ /* 0x0003e80000000800 */
[----:B------:R1:W-:Y:S04]  /*0440*/  STS [R8+0x18], RZ ;  /* 0x000018ff08007388 */ /* 0x0003e80000000800 */
[----:B------:R1:W-:Y:S02]  /*0450*/  STS [R8+0x1c], RZ ;  /* 0x00001cff08007388 */ /* 0x0003e40000000800 */
.L_x_5:
[----:B------:R-:W-:Y:S05]  /*0460*/  @!P2 BRA `(.L_x_2) ;  /* 0x000000080024a947 */ /* 0x000fea0003800000 */
[----:B------:R-:W-:Y:S02]  /*0470*/  ISETP.GE.U32.AND P1, PT, R10, 0x4, PT ;  /* 0x000000040a00780c */ /* 0x000fe40003f26070 */
[----:B------:R-:W-:-:S04]  /*0480*/  LOP3.LUT R9, R2, 0x3, RZ, 0xc0, !PT ;  /* 0x0000000302097812 */ /* 0x000fc800078ec0ff */
[----:B------:R-:W-:-:S07]  /*0490*/  ISETP.NE.AND P2, PT, R9, RZ, PT ;  /* 0x000000ff0900720c */ /* 0x000fce0003f45270 */
[----:B------:R-:W-:Y:S06]  /*04a0*/  @!P1 BRA `(.L_x_6) ;  /* 0x00000000001c9947 */ /* 0x000fec0003800000 */
[----:B01----:R-:W-:Y:S01]  /*04b0*/  IMAD R8, R5, R2, R6 ;  /* 0x0000000205087224 */ /* 0x003fe200078e0206 */
[----:B------:R-:W-:-:S03]  /*04c0*/  IADD3 R6, PT, PT, R6, 0x4, RZ ;  /* 0x0000000406067810 */ /* 0x000fc60007ffe0ff */
[----:B------:R-:W-:-:S05]  /*04d0*/  IMAD R8, R8, 0x4, R7 ;  /* 0x0000000408087824 */ /* 0x000fca00078e0207 */
[----:B------:R2:W-:Y:S04]  /*04e0*/  STS [R8], RZ ;  /* 0x000000ff08007388 */ /* 0x0005e80000000800 */
[----:B------:R2:W-:Y:S04]  /*04f0*/  STS [R8+0x4], RZ ;  /* 0x000004ff08007388 */ /* 0x0005e80000000800 */
[----:B------:R2:W-:Y:S04]  /*0500*/  STS [R8+0x8], RZ ;  /* 0x000008ff08007388 */ /* 0x0005e80000000800 */
[----:B------:R2:W-:Y:S02]  /*0510*/  STS [R8+0xc], RZ ;  /* 0x00000cff08007388 */ /* 0x0005e40000000800 */
.L_x_6:
[----:B------:R-:W-:Y:S05]  /*0520*/  @!P2 BRA `(.L_x_2) ;  /* 0x0000000400f4a947 */ /* 0x000fea0003800000 */
[----:B------:R-:W-:-:S05]  /*0530*/  UMOV UR4, URZ ;  /* 0x000000ff00047c82 */ /* 0x000fca0008000000 */
.L_x_7:
[----:B012---:R-:W-:Y:S01]  /*0540*/  IMAD R8, R5, R2, R6 ;  /* 0x0000000205087224 */ /* 0x007fe200078e0206 */
[----:B------:R-:W-:Y:S01]  /*0550*/  UIADD3 UR4, UPT, UPT, UR4, 0x1, URZ ;  /* 0x0000000104047890 */ /* 0x000fe2000fffe0ff */
[----:B------:R-:W-:Y:S02]  /*0560*/  IADD3 R6, PT, PT, R6, 0x1, RZ ;  /* 0x0000000106067810 */ /* 0x000fe40007ffe0ff */
[----:B------:R-:W-:-:S03]  /*0570*/  IMAD R8, R8, 0x4, R7 ;  /* 0x0000000408087824 */ /* 0x000fc600078e0207 */
[----:B------:R-:W-:Y:S02]  /*0580*/  ISETP.NE.AND P1, PT, R9, UR4, PT ;  /* 0x0000000409007c0c */ /* 0x000fe4000bf25270 */
[----:B------:R3:W-:Y:S11]  /*0590*/  STS [R8], RZ ;  /* 0x000000ff08007388 */ /* 0x0007f60000000800 */
[----:B---3--:R-:W-:Y:S05]  /*05a0*/  @P1 BRA `(.L_x_7) ;  /* 0xfffffffc00e41947 */ /* 0x008fea000383ffff */
[----:B------:R-:W-:Y:S05]  /*05b0*/  BRA `(.L_x_2) ;  /* 0x0000000400d07947 */ /* 0x000fea0003800000 */
.L_x_1:
[----:B------:R-:W0:Y:S02]  /*05c0*/  LDCU UR4, c[0x0][0x398] ;  /* 0x00007300ff0477ac */ /* 0x000e240008000800 */
[----:B0-----:R-:W-:-:S05]  /*05d0*/  IMAD.U32 R2, RZ, RZ, UR4 ;  /* 0x00000004ff027e24 */ /* 0x001fca000f8e00ff */
[----:B------:R-:W-:-:S13]  /*05e0*/  ISETP.GE.AND P0, PT, R2, 0x1, PT ;  /* 0x000000010200780c */ /* 0x000fda0003f06270 */
[----:B------:R-:W-:Y:S05]  /*05f0*/  @!P0 BRA `(.L_x_2) ;  /* 0x0000000400c08947 */ /* 0x000fea0003800000 */
[----:B------:R-:W0:Y:S01]  /*0600*/  S2R R9, SR_CgaCtaId ;  /* 0x0000000000097919 */ /* 0x000e220000008800 */
[----:B------:R-:W-:Y:S01]  /*0610*/  IADD3 R10, PT, PT, R2, -0x1, RZ ;  /* 0xffffffff020a7810 */ /* 0x000fe20007ffe0ff */
[----:B------:R-:W-:Y:S01]  /*0620*/  IMAD R7, R7, UR7, R6 ;  /* 0x0000000707077c24 */ /* 0x000fe2000f8e0206 */
[----:B------:R-:W-:Y:S01]  /*0630*/  MOV R8, 0x400 ;  /* 0x0000040000087802 */ /* 0x000fe20000000f00 */
[----:B------:R-:W-:Y:S01]  /*0640*/  IMAD.MOV.U32 R6, RZ, RZ, RZ ;  /* 0x000000ffff067224 */ /* 0x000fe200078e00ff */
[----:B------:R-:W-:Y:S02]  /*0650*/  ISETP.GE.U32.AND P2, PT, R10, 0xf, PT ;  /* 0x0000000f0a00780c */ /* 0x000fe40003f46070 */
[----:B------:R-:W-:-:S04]  /*0660*/  LOP3.LUT R16, R2, 0xf, RZ, 0xc0, !PT ;  /* 0x0000000f02107812 */ /* 0x000fc800078ec0ff */
[----:B------:R-:W-:Y:S02]  /*0670*/  ISETP.NE.AND P1, PT, R16, RZ, PT ;  /* 0x000000ff1000720c */ /* 0x000fe40003f25270 */
[----:B0-----:R-:W-:-:S05]  /*0680*/  LEA R9, R9, R8, 0x18 ;  /* 0x0000000809097211 */ /* 0x001fca00078ec0ff */
[----:B------:R-:W-:Y:S01]  /*0690*/  IMAD R8, R0, 0xc0, R9 ;  /* 0x000000c000087824 */ /* 0x000fe200078e0209 */
[----:B------:R-:W-:Y:S06]  /*06a0*/  @!P2 BRA `(.L_x_8) ;  /* 0x0000000000a8a947 */ /* 0x000fec0003800000 */
[----:B------:R-:W-:Y:S01]  /*06b0*/  LOP3.LUT R6, R2, 0x7ffffff0, RZ, 0xc0, !PT ;  /* 0x7ffffff002067812 */ /* 0x000fe200078ec0ff */
[----:B------:R-:W-:-:S06]  /*06c0*/  UMOV UR4, URZ ;  /* 0x000000ff00047c82 */ /* 0x000fcc0008000000 */
.L_x_9:
[----:B0-----:R-:W0:Y:S01]  /*06d0*/  LDC.64 R10, c[0x0][0x380] ;  /* 0x0000e000ff0a7b82 */ /* 0x001e220000000a00 */
[----:B------:R-:W-:-:S04]  /*06e0*/  IMAD R9, R7, R2, UR4 ;  /* 0x0000000407097e24 */ /* 0x000fc8000f8e0202 */
[----:B0-----:R-:W-:-:S05]  /*06f0*/  IMAD.WIDE R10, R9, 0x4, R10 ;  /* 0x00000004090a7825 */ /* 0x001fca00078e020a */
[----:B------:R-:W2:Y:S01]  /*0700*/  LDG.E R9, desc[UR12][R10.64] ;  /* 0x0000000c0a097981 */ /* 0x000ea2000c1e1900 */
[----:B------:R-:W-:-:S03]  /*0710*/  IMAD R13, R5, R2, UR4 ;  /* 0x00000004050d7e24 */ /* 0x000fc6000f8e0202 */
[----:B------:R-:W3:Y:S02]  /*0720*/  LDG.E R15, desc[UR12][R10.64+0x8] ;  /* 0x0000080c0a0f7981 */ /* 0x000ee4000c1e1900 */
[----:B------:R-:W-:Y:S02]  /*0730*/  LEA R12, R13, R8, 0x2 ;  /* 0x000000080d0c7211 */ /* 0x000fe400078e10ff */
[----:B------:R-:W4:Y:S04]  /*0740*/  LDG.E R13, desc[UR12][R10.64+0x4] ;  /* 0x0000040c0a0d7981 */ /* 0x000f28000c1e1900 */
[----:B------:R-:W5:Y:S04]  /*0750*/  LDG.E R17, desc[UR12][R10.64+0xc] ;  /* 0x00000c0c0a117981 */ /* 0x000f68000c1e1900 */
        /* <DEDUP_REMOVED lines=11> */
[----:B--2---:R0:W-:Y:S04]  /*0810*/  STS [R12], R9 ;  /* 0x000000090c007388 */ /* 0x0041e80000000800 */
[----:B0-----:R-:W2:Y:S01]  /*0820*/  LDG.E R9, desc[UR12][R10.64+0x34] ;  /* 0x0000340c0a097981 */ /* 0x001ea2000c1e1900 */
[----:B------:R-:W-:-:S03]  /*0830*/  UIADD3 UR4, UPT, UPT, UR4, 0x10, URZ ;  /* 0x0000001004047890 */ /* 0x000fc6000fffe0ff */
[----:B----4-:R0:W-:Y:S04]  /*0840*/  STS [R12+0x4], R13 ;  /* 0x0000040d0c007388 */ /* 0x0101e80000000800 */
[----:B---3--:R0:W-:Y:S04]  /*0850*/  STS [R12+0x8], R15 ;  /* 0x0000080f0c007388 */ /* 0x0081e80000000800 */
[----:B-----5:R0:W-:Y:S04]  /*0860*/  STS [R12+0xc], R17 ;  /* 0x00000c110c007388 */ /* 0x0201e80000000800 */
[----:B------:R0:W-:Y:S04]  /*0870*/  STS [R12+0x10], R19 ;  /* 0x000010130c007388 */ /* 0x0001e80000000800 */
        /* <DEDUP_REMOVED lines=9> */
[----:B------:R0:W-:Y:S01]  /*0910*/  STS [R12+0x3c], R24 ;  /* 0x00003c180c007388 */ /* 0x0001e20000000800 */
[----:B------:R-:W-:-:S03]  /*0920*/  ISETP.NE.AND P2, PT, R6, UR4, PT ;  /* 0x0000000406007c0c */ /* 0x000fc6000bf45270 */
[----:B--2---:R0:W-:Y:S10]  /*0930*/  STS [R12+0x34], R9 ;  /* 0x000034090c007388 */ /* 0x0041f40000000800 */
[----:B------:R-:W-:Y:S05]  /*0940*/  @P2 BRA `(.L_x_9) ;  /* 0xfffffffc00602947 */ /* 0x000fea000383ffff */
.L_x_8:
[----:B------:R-:W-:Y:S05]  /*0950*/  @!P1 BRA `(.L_x_2) ;  /* 0x0000000000e89947 */ /* 0x000fea0003800000 */
[----:B------:R-:W-:Y:S02]  /*0960*/  ISETP.GE.U32.AND P1, PT, R16, 0x8, PT ;  /* 0x000000081000780c */ /* 0x000fe40003f26070 */
[----:B0-----:R-:W-:-:S04]  /*0970*/  LOP3.LUT R14, R2, 0x7, RZ, 0xc0, !PT ;  /* 0x00000007020e7812 */ /* 0x001fc800078ec0ff */
[----:B------:R-:W-:-:S07]  /*0980*/  ISETP.NE.AND P2, PT, R14, RZ, PT ;  /* 0x000000ff0e00720c */ /* 0x000fce0003f45270 */
[----:B------:R-:W-:Y:S06]  /*0990*/  @!P1 BRA `(.L_x_10) ;  /* 0x0000000000589947 */ /* 0x000fec0003800000 */
[----:B------:R-:W0:Y:S01]  /*09a0*/  LDC.64 R10, c[0x0][0x380] ;  /* 0x0000e000ff0a7b82 */ /* 0x000e220000000a00 */
[----:B------:R-:W-:-:S04]  /*09b0*/  IMAD R9, R7, R2, R6 ;  /* 0x0000000207097224 */ /* 0x000fc800078e0206 */
[----:B0-----:R-:W-:-:S05]  /*09c0*/  IMAD.WIDE R10, R9, 0x4, R10 ;  /* 0x00000004090a7825 */ /* 0x001fca00078e020a */
[----:B------:R-:W2:Y:S04]  /*09d0*/  LDG.E R9, desc[UR12][R10.64] ;  /* 0x0000000c0a097981 */ /* 0x000ea8000c1e1900 */
[----:B------:R-:W3:Y:S04]  /*09e0*/  LDG.E R15, desc[UR12][R10.64+0x4] ;  /* 0x0000040c0a0f7981 */ /* 0x000ee8000c1e1900 */
[----:B------:R-:W4:Y:S04]  /*09f0*/  LDG.E R17, desc[UR12][R10.64+0x8] ;  /* 0x0000080c0a117981 */ /* 0x000f28000c1e1900 */
[----:B------:R-:W5:Y:S04]  /*0a00*/  LDG.E R19, desc[UR12][R10.64+0xc] ;  /* 0x00000c0c0a137981 */ /* 0x000f68000c1e1900 */
[----:B------:R-:W5:Y:S04]  /*0a10*/  LDG.E R21, desc[UR12][R10.64+0x10] ;  /* 0x0000100c0a157981 */ /* 0x000f68000c1e1900 */
[----:B------:R-:W5:Y:S04]  /*0a20*/  LDG.E R23, desc[UR12][R10.64+0x14] ;  /* 0x0000140c0a177981 */ /* 0x000f68000c1e1900 */
[----:B------:R-:W5:Y:S04]  /*0a30*/  LDG.E R25, desc[UR12][R10.64+0x18] ;  /* 0x0000180c0a197981 */ /* 0x000f68000c1e1900 */
[----:B------:R-:W5:Y:S01]  /*0a40*/  LDG.E R27, desc[UR12][R10.64+0x1c] ;  /* 0x00001c0c0a1b7981 */ /* 0x000f62000c1e1900 */
[----:B------:R-:W-:Y:S01]  /*0a50*/  IMAD R13, R5, R2, R6 ;  /* 0x00000002050d7224 */ /* 0x000fe200078e0206 */
[----:B------:R-:W-:-:S03]  /*0a60*/  IADD3 R6, PT, PT, R6, 0x8, RZ ;  /* 0x0000000806067810 */ /* 0x000fc60007ffe0ff */
[----:B------:R-:W-:-:S05]  /*0a70*/  IMAD R12, R13, 0x4, R8 ;  /* 0x000000040d0c7824 */ /* 0x000fca00078e0208 */
[----:B--2---:R0:W-:Y:S04]  /*0a80*/  STS [R12], R9 ;  /* 0x000000090c007388 */ /* 0x0041e80000000800 */
[----:B---3--:R0:W-:Y:S04]  /*0a90*/  STS [R12+0x4], R15 ;  /* 0x0000040f0c007388 */ /* 0x0081e80000000800 */
[----:B----4-:R0:W-:Y:S04]  /*0aa0*/  STS [R12+0x8], R17 ;  /* 0x000008110c007388 */ /* 0x0101e80000000800 */
[----:B-----5:R0:W-:Y:S04]  /*0ab0*/  STS [R12+0xc], R19 ;  /* 0x00000c130c007388 */ /* 0x0201e80000000800 */
[----:B------:R0:W-:Y:S04]  /*0ac0*/  STS [R12+0x10], R21 ;  /* 0x000010150c007388 */ /* 0x0001e80000000800 */
[----:B------:R0:W-:Y:S04]  /*0ad0*/  STS [R12+0x14], R23 ;  /* 0x000014170c007388 */ /* 0x0001e80000000800 */
[----:B------:R0:W-:Y:S04]  /*0ae0*/  STS [R12+0x18], R25 ;  /* 0x000018190c007388 */ /* 0x0001e80000000800 */
[----:B------:R0:W-:Y:S02]  /*0af0*/  STS [R12+0x1c], R27 ;  /* 0x00001c1b0c007388 */ /* 0x0001e40000000800 */
.L_x_10:
[----:B------:R-:W-:Y:S05]  /*0b00*/  @!P2 BRA `(.L_x_2) ;  /* 0x00000000007ca947 */ /* 0x000fea0003800000 */
[----:B------:R-:W-:Y:S02]  /*0b10*/  ISETP.GE.U32.AND P1, PT, R14, 0x4, PT ;  /* 0x000000040e00780c */ /* 0x000fe40003f26070 */
[----:B------:R-:W-:-:S04]  /*0b20*/  LOP3.LUT R16, R2, 0x3, RZ, 0xc0, !PT ;  /* 0x0000000302107812 */ /* 0x000fc800078ec0ff */
[----:B------:R-:W-:-:S07]  /*0b30*/  ISETP.NE.AND P2, PT, R16, RZ, PT ;  /* 0x000000ff1000720c */ /* 0x000fce0003f45270 */
[----:B------:R-:W-:Y:S06]  /*0b40*/  @!P1 BRA `(.L_x_11) ;  /* 0x0000000000389947 */ /* 0x000fec0003800000 */
[----:B------:R-:W1:Y:S01]  /*0b50*/  LDC.64 R10, c[0x0][0x380] ;  /* 0x0000e000ff0a7b82 */ /* 0x000e620000000a00 */
[----:B0-----:R-:W-:-:S04]  /*0b60*/  IMAD R9, R7, R2, R6 ;  /* 0x0000000207097224 */ /* 0x001fc800078e0206 */
[----:B-1----:R-:W-:-:S05]  /*0b70*/  IMAD.WIDE R10, R9, 0x4, R10 ;  /* 0x00000004090a7825 */ /* 0x002fca00078e020a */
[----:B------:R-:W2:Y:S04]  /*0b80*/  LDG.E R9, desc[UR12][R10.64] ;  /* 0x0000000c0a097981 */ /* 0x000ea8000c1e1900 */
[----:B------:R-:W3:Y:S04]  /*0b90*/  LDG.E R15, desc[UR12][R10.64+0x4] ;  /* 0x0000040c0a0f7981 */ /* 0x000ee8000c1e1900 */
[----:B------:R-:W4:Y:S04]  /*0ba0*/  LDG.E R17, desc[UR12][R10.64+0x8] ;  /* 0x0000080c0a117981 */ /* 0x000f28000c1e1900 */
[----:B------:R-:W5:Y:S01]  /*0bb0*/  LDG.E R19, desc[UR12][R10.64+0xc] ;  /* 0x00000c0c0a137981 */ /* 0x000f62000c1e1900 */
[----:B------:R-:W-:Y:S01]  /*0bc0*/  IMAD R13, R5, R2, R6 ;  /* 0x00000002050d7224 */ /* 0x000fe200078e0206 */
[----:B------:R-:W-:-:S03]  /*0bd0*/  IADD3 R6, PT, PT, R6, 0x4, RZ ;  /* 0x0000000406067810 */ /* 0x000fc60007ffe0ff */
[----:B------:R-:W-:-:S05]  /*0be0*/  IMAD R12, R13, 0x4, R8 ;  /* 0x000000040d0c7824 */ /* 0x000fca00078e0208 */
[----:B--2---:R1:W-:Y:S04]  /*0bf0*/  STS [R12], R9 ;  /* 0x000000090c007388 */ /* 0x0043e80000000800 */
[----:B---3--:R1:W-:Y:S04]  /*0c00*/  STS [R12+0x4], R15 ;  /* 0x0000040f0c007388 */ /* 0x0083e80000000800 */
[----:B----4-:R1:W-:Y:S04]  /*0c10*/  STS [R12+0x8], R17 ;  /* 0x000008110c007388 */ /* 0x0103e80000000800 */
[----:B-----5:R1:W-:Y:S02]  /*0c20*/  STS [R12+0xc], R19 ;  /* 0x00000c130c007388 */ /* 0x0203e40000000800 */
.L_x_11:
[----:B------:R-:W-:Y:S05]  /*0c30*/  @!P2 BRA `(.L_x_2) ;  /* 0x000000000030a947 */ /* 0x000fea0003800000 */
[----:B------:R-:W2:Y:S01]  /*0c40*/  LDC.64 R10, c[0x0][0x380] ;  /* 0x0000e000ff0a7b82 */ /* 0x000ea20000000a00 */
[----:B------:R-:W-:-:S05]  /*0c50*/  UMOV UR4, URZ ;  /* 0x000000ff00047c82 */ /* 0x000fca0008000000 */
.L_x_12:
[----:B------:R-:W-:-:S04]  /*0c60*/  IMAD R13, R7, R2, R6 ;  /* 0x00000002070d7224 */ /* 0x000fc800078e0206 */
[----:B0123--:R-:W-:-:S06]  /*0c70*/  IMAD.WIDE R12, R13, 0x4, R10 ;  /* 0x000000040d0c7825 */ /* 0x00ffcc00078e020a */
[----:B------:R-:W2:Y:S01]  /*0c80*/  LDG.E R12, desc[UR12][R12.64] ;  /* 0x0000000c0c0c7981 */ /* 0x000ea2000c1e1900 */
[----:B------:R-:W-:Y:S01]  /*0c90*/  IMAD R9, R5, R2, R6 ;  /* 0x0000000205097224 */ /* 0x000fe200078e0206 */
[----:B------:R-:W-:Y:S01]  /*0ca0*/  UIADD3 UR4, UPT, UPT, UR4, 0x1, URZ ;  /* 0x0000000104047890 */ /* 0x000fe2000fffe0ff */
[----:B------:R-:W-:Y:S02]  /*0cb0*/  IADD3 R6, PT, PT, R6, 0x1, RZ ;  /* 0x0000000106067810 */ /* 0x000fe40007ffe0ff */
[----:B------:R-:W-:-:S03]  /*0cc0*/  IMAD R9, R9, 0x4, R8 ;  /* 0x0000000409097824 */ /* 0x000fc600078e0208 */
[----:B------:R-:W-:Y:S02]  /*0cd0*/  ISETP.NE.AND P1, PT, R16, UR4, PT ;  /* 0x0000000410007c0c */ /* 0x000fe4000bf25270 */
[----:B--2---:R3:W-:Y:S11]  /*0ce0*/  STS [R9], R12 ;  /* 0x0000000c09007388 */ /* 0x0047f60000000800 */
[----:B------:R-:W-:Y:S05]  /*0cf0*/  @P1 BRA `(.L_x_12) ;  /* 0xfffffffc00d81947 */ /* 0x000fea000383ffff */
.L_x_2:
[----:B------:R-:W-:Y:S05]  /*0d00*/  BSYNC.RECONVERGENT B0 ;  /* 0x0000000000007941 */ /* 0x000fea0003800200 */
.L_x_0:
[----:B------:R-:W-:Y:S01]  /*0d10*/  BAR.SYNC.DEFER_BLOCKING 0x0 ;  /* 0x0000000000007b1d */ /* 0x000fe20000010000 */
[----:B------:R-:W-:-:S04]  /*0d20*/  VIMNMX.U32 R6, PT, PT, R5, R0, !PT ;  /* 0x0000000005067248 */ /* 0x000fc80007fe0000 */
[----:B------:R-:W-:-:S13]  /*0d30*/  ISETP.GT.U32.OR P0, PT, R6, 0xb, !P0 ;  /* 0x0000000b0600780c */ /* 0x000fda0004704470 */
[----:B------:R-:W-:Y:S05]  /*0d40*/  @P0 EXIT ;  /* 0x000000000000094d */ /* 0x000fea0003800000 */
[----:B------:R-:W4:Y:S01]  /*0d50*/  LDCU UR8, c[0x0][0x3a8] ;  /* 0x00007500ff0877ac */ /* 0x000f220008000800 */
[----:B------:R-:W-:Y:S01]  /*0d60*/  ISETP.GE.AND P0, PT, R4, UR7, PT ;  /* 0x0000000704007c0c */ /* 0x000fe2000bf06270 */
[----:B------:R-:W-:-:S03]  /*0d70*/  IMAD R4, R3, UR7, R4 ;  /* 0x0000000703047c24 */ /* 0x000fc6000f8e0204 */
[----:B------:R-:W-:Y:S01]  /*0d80*/  ISETP.GE.OR P0, PT, R3, UR6, P0 ;  /* 0x0000000603007c0c */ /* 0x000fe20008706670 */
[----:B----4-:R-:W-:-:S09]  /*0d90*/  UISETP.GE.AND UP0, UPT, UR8, 0x1, UPT ;  /* 0x000000010800788c */ /* 0x010fd2000bf06270 */
[----:B------:R-:W-:Y:S05]  /*0da0*/  BRA.U !UP0, `(.L_x_13) ;  /* 0x00000009085c7547 */ /* 0x000fea000b800000 */
[----:B------:R-:W-:Y:S02]  /*0db0*/  ULOP3.LUT UR10, UR8, 0x7, URZ, 0xc0, !UPT ;  /* 0x00000007080a7892 */ /* 0x000fe4000f8ec0ff */
[----:B------:R-:W-:Y:S02]  /*0dc0*/  ULOP3.LUT UR11, UR8, 0x7ffffff8, URZ, 0xc0, !UPT ;  /* 0x7ffffff8080b7892 */ /* 0x000fe4000f8ec0ff */
[----:B------:R-:W-:Y:S02]  /*0dd0*/  UIADD3 UR4, UPT, UPT, UR10, -0x1, URZ ;  /* 0xffffffff0a047890 */ /* 0x000fe4000fffe0ff */
[----:B------:R-:W-:Y:S02]  /*0de0*/  ULOP3.LUT UR8, UR8, 0x3, URZ, 0xc0, !UPT ;  /* 0x0000000308087892 */ /* 0x000fe4000f8ec0ff */
[----:B------:R-:W-:Y:S02]  /*0df0*/  UISETP.GE.U32.AND UP0, UPT, UR4, 0x3, UPT ;  /* 0x000000030400788c */ /* 0x000fe4000bf06070 */
[----:B------:R-:W-:Y:S01]  /*0e00*/  UIADD3 UR9, UPT, UPT, -UR11, URZ, URZ ;  /* 0x000000ff0b097290 */ /* 0x000fe2000fffe1ff */
[----:B------:R-:W-:-:S11]  /*0e10*/  UMOV UR4, URZ ;  /* 0x000000ff00047c82 */ /* 0x000fd60008000000 */
.L_x_20:
[----:B------:R-:W4:Y:S01]  /*0e20*/  S2UR UR6, SR_CgaCtaId ;  /* 0x00000000000679c3 */ /* 0x000f220000008800 */
[----:B------:R-:W-:Y:S01]  /*0e30*/  UMOV UR5, 0x400 ;  /* 0x0000040000057882 */ /* 0x000fe20000000000 */
[----:B0-----:R-:W-:-:S06]  /*0e40*/  IMAD.MOV.U32 R7, RZ, RZ, RZ ;  /* 0x000000ffff077224 */ /* 0x001fcc00078e00ff */
[----:B------:R-:W5:Y:S01]  /*0e50*/  LDC R6, c[0x0][0x398] ;  /* 0x0000e600ff067b82 */ /* 0x000f620000000800 */
[----:B----4-:R-:W-:Y:S01]  /*0e60*/  ULEA UR5, UR6, UR5, 0x18 ;  /* 0x0000000506057291 */ /* 0x010fe2000f8ec0ff */
[----:B-----5:R-:W-:-:S05]  /*0e70*/  IMAD R6, R5, R6, UR4 ;  /* 0x0000000405067e24 */ /* 0x020fca000f8e0206 */
[----:B------:R-:W-:Y:S01]  /*0e80*/  LEA R6, R6, UR5, 0x2 ;  /* 0x0000000506067c11 */ /* 0x000fe2000f8e10ff */
[----:B------:R-:W-:-:S06]  /*0e90*/  UMOV UR5, URZ ;  /* 0x000000ff00057c82 */ /* 0x000fcc0008000000 */
.L_x_19:
[----:B------:R-:W4:Y:S01]  /*0ea0*/  LDCU UR16, c[0x0][0x3a8] ;  /* 0x00007500ff1077ac */ /* 0x000f220008000800 */
[----:B01-3--:R-:W-:Y:S01]  /*0eb0*/  IADD3 R9, PT, PT, R0, UR5, RZ ;  /* 0x0000000500097c10 */ /* 0x00bfe2000fffe0ff */
[----:B------:R-:W-:Y:S01]  /*0ec0*/  IMAD.MOV.U32 R2, RZ, RZ, RZ ;  /* 0x000000ffff027224 */ /* 0x000fe200078e00ff */
[----:B----4-:R-:W-:Y:S02]  /*0ed0*/  UISETP.GE.U32.AND UP1, UPT, UR16, 0x8, UPT ;  /* 0x000000081000788c */ /* 0x010fe4000bf26070 */
[----:B------:R-:W-:-:S07]  /*0ee0*/  UIMAD UR15, UR5, UR16, URZ ;  /* 0x00000010050f72a4 */ /* 0x000fce000f8e02ff */
[----:B------:R-:W-:Y:S05]  /*0ef0*/  BRA.U !UP1, `(.L_x_14) ;  /* 0x0000000109bc7547 */ /* 0x000fea000b800000 */
[----:B------:R-:W0:Y:S01]  /*0f00*/  LDCU.64 UR6, c[0x0][0x3a0] ;  /* 0x00007400ff0677ac */ /* 0x000e220008000a00 */
[----:B------:R-:W1:Y:S01]  /*0f10*/  LDC R11, c[0x0][0x398] ;  /* 0x0000e600ff0b7b82 */ /* 0x000e620000000800 */
[----:B--2---:R-:W-:Y:S01]  /*0f20*/  IMAD R8, R9, 0xc0, R6 ;  /* 0x000000c009087824 */ /* 0x004fe200078e0206 */
[----:B0-----:R-:W-:-:S04]  /*0f30*/  UIMAD.WIDE.U32 UR6, UR15, 0x4, UR6 ;  /* 0x000000040f0678a5 */ /* 0x001fc8000f8e0006 */
[----:B------:R-:W-:-:S04]  /*0f40*/  UIADD3 UR14, UP1, UPT, UR6, 0x10, URZ ;  /* 0x00000010060e7890 */ /* 0x000fc8000ff3e0ff */
[----:B------:R-:W-:Y:S02]  /*0f50*/  UIADD3.X UR6, UPT, UPT, URZ, UR7, URZ, UP1, !UPT ;  /* 0x00000007ff067290 */ /* 0x000fe40008ffe4ff */
[----:B------:R-:W-:-:S04]  /*0f60*/  MOV R2, UR14 ;  /* 0x0000000e00027c02 */ /* 0x000fc80008000f00 */
[----:B------:R-:W-:Y:S01]  /*0f70*/  IMAD.U32 R3, RZ, RZ, UR6 ;  /* 0x00000006ff037e24 */ /* 0x000fe2000f8e00ff */
[----:B------:R-:W-:-:S06]  /*0f80*/  UMOV UR6, UR9 ;  /* 0x0000000900067c82 */ /* 0x000fcc0008000000 */
.L_x_15:
[----:B------:R-:W2:Y:S04]  /*0f90*/  LDG.E.CONSTANT R22, desc[UR12][R2.64+-0x10] ;  /* 0xfffff00c02167981 */ /* 0x000ea8000c1e9900 */
[----:B------:R-:W3:Y:S04]  /*0fa0*/  LDG.E.CONSTANT R17, desc[UR12][R2.64+-0xc] ;  /* 0xfffff40c02117981 */ /* 0x000ee8000c1e9900 */
[----:B------:R-:W4:Y:S04]  /*0fb0*/  LDG.E.CONSTANT R16, desc[UR12][R2.64+-0x8] ;  /* 0xfffff80c02107981 */ /* 0x000f28000c1e9900 */
[----:B------:R-:W5:Y:S04]  /*0fc0*/  LDG.E.CONSTANT R15, desc[UR12][R2.64+-0x4] ;  /* 0xfffffc0c020f7981 */ /* 0x000f68000c1e9900 */
[----:B------:R-:W5:Y:S04]  /*0fd0*/  LDG.E.CONSTANT R14, desc[UR12][R2.64] ;  /* 0x0000000c020e7981 */ /* 0x000f68000c1e9900 */
[----:B------:R-:W5:Y:S04]  /*0fe0*/  LDG.E.CONSTANT R13, desc[UR12][R2.64+0x4] ;  /* 0x0000040c020d7981 */ /* 0x000f68000c1e9900 */
[----:B------:R-:W5:Y:S04]  /*0ff0*/  LDG.E.CONSTANT R12, desc[UR12][R2.64+0x8] ;  /* 0x0000080c020c7981 */ /* 0x000f68000c1e9900 */
[----:B------:R0:W5:Y:S01]  /*1000*/  LDG.E.CONSTANT R10, desc[UR12][R2.64+0xc] ;  /* 0x00000c0c020a7981 */ /* 0x000162000c1e9900 */
[----:B-1----:R-:W-:Y:S01]  /*1010*/  LEA R24, R11, R8, 0x2 ;  /* 0x000000080b187211 */ /* 0x002fe200078e10ff */
[----:B------:R-:W-:-:S02]  /*1020*/  UIADD3 UR6, UPT, UPT, UR6, 0x8, URZ ;  /* 0x0000000806067890 */ /* 0x000fc4000fffe0ff */
[----:B------:R1:W2:Y:S02]  /*1030*/  LDS R20, [R8] ;  /* 0x0000000008147984 */ /* 0x0002a40000000800 */
[C---:B------:R-:W-:Y:S01]  /*1040*/  IMAD R28, R11.reuse, 0x4, R24 ;  /* 0x000000040b1c7824 */ /* 0x040fe200078e0218 */
[----:B------:R-:W-:Y:S01]  /*1050*/  UISETP.NE.AND UP1, UPT, UR6, URZ, UPT ;  /* 0x000000ff0600728c */ /* 0x000fe2000bf25270 */
[----:B------:R-:W3:Y:S01]  /*1060*/  LDS R24, [R24] ;  /* 0x0000000018187984 */ /* 0x000ee20000000800 */
[----:B0-----:R-:W-:Y:S02]  /*1070*/  IADD3 R2, P1, PT, R2, 0x20, RZ ;  /* 0x0000002002027810 */ /* 0x001fe40007f3e0ff */
[C---:B------:R-:W-:Y:S01]  /*1080*/  LEA R26, R11.reuse, R28, 0x2 ;  /* 0x0000001c0b1a7211 */ /* 0x040fe200078e10ff */
[----:B------:R-:W4:Y:S01]  /*1090*/  LDS R25, [R28] ;  /* 0x000000001c197984 */ /* 0x000f220000000800 */
[----:B-1----:R-:W-:Y:S01]  /*10a0*/  LEA R8, R11, R8, 0x5 ;  /* 0x000000080b087211 */ /* 0x002fe200078e28ff */
[----:B------:R-:W-:-:S02]  /*10b0*/  IMAD.X R3, RZ, RZ, R3, P1 ;  /* 0x000000ffff037224 */ /* 0x000fc400008e0603 */
[C---:B------:R-:W-:Y:S02]  /*10c0*/  IMAD R23, R11.reuse, 0x4, R26 ;  /* 0x000000040b177824 */ /* 0x040fe400078e021a */
[----:B------:R-:W5:Y:S03]  /*10d0*/  LDS R26, [R26] ;  /* 0x000000001a1a7984 */ /* 0x000f660000000800 */
[C---:B------:R-:W-:Y:S02]  /*10e0*/  LEA R18, R11.reuse, R23, 0x2 ;  /* 0x000000170b127211 */ /* 0x040fe400078e10ff */
[----:B------:R-:W0:Y:S03]  /*10f0*/  LDS R23, [R23] ;  /* 0x0000000017177984 */ /* 0x000e260000000800 */
[----:B------:R-:W-:-:S02]  /*1100*/  IMAD R19, R11, 0x4, R18 ;  /* 0x000000040b137824 */ /* 0x000fc400078e0212 */
[----:B------:R-:W1:Y:S03]  /*1110*/  LDS R18, [R18] ;  /* 0x0000000012127984 */ /* 0x000e660000000800 */
[----:B------:R-:W-:Y:S02]  /*1120*/  LEA R21, R11, R19, 0x2 ;  /* 0x000000130b157211 */ /* 0x000fe400078e10ff */
[----:B------:R-:W1:Y:S04]  /*1130*/  LDS R19, [R19] ;  /* 0x0000000013137984 */ /* 0x000e680000000800 */
[----:B------:R-:W1:Y:S01]  /*1140*/  LDS R21, [R21] ;  /* 0x0000000015157984 */ /* 0x000e620000000800 */
[----:B--2---:R-:W-:-:S04]  /*1150*/  FFMA R20, R22, R20, R7 ;  /* 0x0000001416147223 */ /* 0x004fc80000000007 */
[----:B---3--:R-:W-:-:S04]  /*1160*/  FFMA R17, R17, R24, R20 ;  /* 0x0000001811117223 */ /* 0x008fc80000000014 */
[----:B----4-:R-:W-:-:S04]  /*1170*/  FFMA R16, R16, R25, R17 ;  /* 0x0000001910107223 */ /* 0x010fc80000000011 */
[----:B-----5:R-:W-:-:S04]  /*1180*/  FFMA R15, R15, R26, R16 ;  /* 0x0000001a0f0f7223 */ /* 0x020fc80000000010 */
[----:B0-----:R-:W-:-:S04]  /*1190*/  FFMA R14, R14, R23, R15 ;  /* 0x000000170e0e7223 */ /* 0x001fc8000000000f */
[----:B-1----:R-:W-:-:S04]  /*11a0*/  FFMA R13, R13, R18, R14 ;  /* 0x000000120d0d7223 */ /* 0x002fc8000000000e */
[----:B------:R-:W-:-:S04]  /*11b0*/  FFMA R13, R12, R19, R13 ;  /* 0x000000130c0d7223 */ /* 0x000fc8000000000d */
[----:B------:R-:W-:Y:S01]  /*11c0*/  FFMA R7, R10, R21, R13 ;  /* 0x000000150a077223 */ /* 0x000fe2000000000d */
[----:B------:R-:W-:Y:S06]  /*11d0*/  BRA.U UP1, `(.L_x_15) ;  /* 0xfffffffd016c7547 */ /* 0x000fec000b83ffff */
[----:B------:R-:W-:-:S07]  /*11e0*/  IMAD.U32 R2, RZ, RZ, UR11 ;  /* 0x0000000bff027e24 */ /* 0x000fce000f8e00ff */
.L_x_14:
[----:B------:R-:W-:-:S09]  /*11f0*/  UISETP.NE.AND UP1, UPT, UR10, URZ, UPT ;  /* 0x000000ff0a00728c */ /* 0x000fd2000bf25270 */
[----:B------:R-:W-:Y:S05]  /*1200*/  BRA.U !UP1, `(.L_x_16) ;  /* 0x0000000509147547 */ /* 0x000fea000b800000 */
[----:B--2---:R-:W0:Y:S01]  /*1210*/  S2R R8, SR_CgaCtaId ;  /* 0x0000000000087919 */ /* 0x004e220000008800 */
[----:B------:R-:W-:Y:S01]  /*1220*/  MOV R3, 0x400 ;  /* 0x0000040000037802 */ /* 0x000fe20000000f00 */
[----:B------:R-:W-:-:S03]  /*1230*/  UISETP.NE.AND UP1, UPT, UR8, URZ, UPT ;  /* 0x000000ff0800728c */ /* 0x000fc6000bf25270 */
[----:B0-----:R-:W-:-:S05]  /*1240*/  LEA R8, R8, R3, 0x18 ;  /* 0x0000000308087211 */ /* 0x001fca00078ec0ff */
[----:B------:R-:W-:Y:S01]  /*1250*/  IMAD R9, R9, 0xc0, R8 ;  /* 0x000000c009097824 */ /* 0x000fe200078e0208 */
[----:B------:R-:W-:Y:S06]  /*1260*/  BRA.U !UP0, `(.L_x_17) ;  /* 0x0000000108707547 */ /* 0x000fec000b800000 */
[----:B------:R-:W0:Y:S01]  /*1270*/  LDC.64 R12, c[0x0][0x3a0] ;  /* 0x0000e800ff0c7b82 */ /* 0x000e220000000a00 */
[C---:B------:R-:W-:Y:S02]  /*1280*/  IADD3 R8, P1, PT, R2.reuse, UR15, RZ ;  /* 0x0000000f02087c10 */ /* 0x040fe4000ff3e0ff */
[----:B------:R-:W-:-:S03]  /*1290*/  IADD3 R3, PT, PT, R2, UR15, RZ ;  /* 0x0000000f02037c10 */ /* 0x000fc6000fffe0ff */
[----:B------:R-:W-:Y:S02]  /*12a0*/  IMAD.X R11, RZ, RZ, RZ, P1 ;  /* 0x000000ffff0b7224 */ /* 0x000fe400008e06ff */
[----:B------:R-:W1:Y:S08]  /*12b0*/  LDC.64 R14, c[0x0][0x3a0] ;  /* 0x0000e800ff0e7b82 */ /* 0x000e700000000a00 */
[----:B------:R-:W2:Y:S01]  /*12c0*/  LDC R16, c[0x0][0x398] ;  /* 0x0000e600ff107b82 */ /* 0x000ea20000000800 */
[----:B0-----:R-:W-:-:S06]  /*12d0*/  IMAD.WIDE.U32 R12, R3, 0x4, R12 ;  /* 0x00000004030c7825 */ /* 0x001fcc00078e000c */
[----:B------:R0:W3:Y:S01]  /*12e0*/  LDG.E.CONSTANT R12, desc[UR12][R12.64] ;  /* 0x0000000c0c0c7981 */ /* 0x0000e2000c1e9900 */
[----:B-1----:R-:W-:-:S04]  /*12f0*/  LEA R10, P1, R8, R14, 0x2 ;  /* 0x0000000e080a7211 */ /* 0x002fc800078210ff */
[----:B------:R-:W-:-:S05]  /*1300*/  LEA.HI.X R11, R8, R15, R11, 0x2, P1 ;  /* 0x0000000f080b7211 */ /* 0x000fca00008f140b */
[----:B------:R-:W4:Y:S04]  /*1310*/  LDG.E.CONSTANT R15, desc[UR12][R10.64+0x4] ;  /* 0x0000040c0a0f7981 */ /* 0x000f28000c1e9900 */
[----:B------:R-:W5:Y:S04]  /*1320*/  LDG.E.CONSTANT R17, desc[UR12][R10.64+0x8] ;  /* 0x0000080c0a117981 */ /* 0x000f68000c1e9900 */
[----:B------:R-:W5:Y:S01]  /*1330*/  LDG.E.CONSTANT R19, desc[UR12][R10.64+0xc] ;  /* 0x00000c0c0a137981 */ /* 0x000f62000c1e9900 */
[----:B------:R-:W-:-:S05]  /*1340*/  IADD3 R3, PT, PT, R2, R5, RZ ;  /* 0x0000000502037210 */ /* 0x000fca0007ffe0ff */
[----:B--2---:R-:W-:-:S04]  /*1350*/  IMAD R8, R3, R16, UR4 ;  /* 0x0000000403087e24 */ /* 0x004fc8000f8e0210 */
[----:B------:R-:W-:-:S05]  /*1360*/  IMAD R8, R8, 0x4, R9 ;  /* 0x0000000408087824 */ /* 0x000fca00078e0209 */
[C---:B------:R-:W-:Y:S02]  /*1370*/  LEA R3, R16.reuse, R8, 0x2 ;  /* 0x0000000810037211 */ /* 0x040fe400078e10ff */
[----:B------:R-:W3:Y:S03]  /*1380*/  LDS R8, [R8] ;  /* 0x0000000008087984 */ /* 0x000ee60000000800 */
[C---:B------:R-:W-:Y:S02]  /*1390*/  IMAD R14, R16.reuse, 0x4, R3 ;  /* 0x00000004100e7824 */ /* 0x040fe400078e0203 */
[----:B------:R-:W4:Y:S03]  /*13a0*/  LDS R3, [R3] ;  /* 0x0000000003037984 */ /* 0x000f260000000800 */
[----:B0-----:R-:W-:-:S02]  /*13b0*/  LEA R13, R16, R14, 0x2 ;  /* 0x0000000e100d7211 */ /* 0x001fc400078e10ff */
[----:B------:R-:W5:Y:S04]  /*13c0*/  LDS R14, [R14] ;  /* 0x000000000e0e7984 */ /* 0x000f680000000800 */
[----:B------:R-:W0:Y:S01]  /*13d0*/  LDS R13, [R13] ;  /* 0x000000000d0d7984 */ /* 0x000e220000000800 */
[----:B------:R-:W-:Y:S02]  /*13e0*/  VIADD R2, R2, 0x4 ;  /* 0x0000000402027836 */ /* 0x000fe40000000000 */
[----:B---3--:R-:W-:-:S04]  /*13f0*/  FFMA R12, R12, R8, R7 ;  /* 0x000000080c0c7223 */ /* 0x008fc80000000007 */
[----:B----4-:R-:W-:-:S04]  /*1400*/  FFMA R12, R15, R3, R12 ;  /* 0x000000030f0c7223 */ /* 0x010fc8000000000c */
[----:B-----5:R-:W-:-:S04]  /*1410*/  FFMA R12, R17, R14, R12 ;  /* 0x0000000e110c7223 */ /* 0x020fc8000000000c */
[----:B0-----:R-:W-:-:S07]  /*1420*/  FFMA R7, R19, R13, R12 ;  /* 0x0000000d13077223 */ /* 0x001fce000000000c */
.L_x_17:
[----:B------:R-:W-:Y:S05]  /*1430*/  BRA.U !UP1, `(.L_x_16) ;  /* 0x0000000109887547 */ /* 0x000fea000b800000 */
[----:B------:R-:W-:Y:S02]  /*1440*/  UISETP.NE.AND UP1, UPT, UR8, 0x1, UPT ;  /* 0x000000010800788c */ /* 0x000fe4000bf25270 */
[----:B------:R-:W-:-:S07]  /*1450*/  ULOP3.LUT UP2, URZ, UR16, 0x1, URZ, 0xc0, !UPT ;  /* 0x0000000110ff7892 */ /* 0x000fce000f84c0ff */
[----:B------:R-:W-:Y:S05]  /*1460*/  BRA.U !UP1, `(.L_x_18) ;  /* 0x0000000109507547 */ /* 0x000fea000b800000 */
[----:B------:R-:W0:Y:S01]  /*1470*/  LDC.64 R12, c[0x0][0x3a0] ;  /* 0x0000e800ff0c7b82 */ /* 0x000e220000000a00 */
[C---:B------:R-:W-:Y:S02]  /*1480*/  IADD3 R8, P1, PT, R2.reuse, UR15, RZ ;  /* 0x0000000f02087c10 */ /* 0x040fe4000ff3e0ff */
[----:B------:R-:W-:-:S03]  /*1490*/  IADD3 R3, PT, PT, R2, UR15, RZ ;  /* 0x0000000f02037c10 */ /* 0x000fc6000fffe0ff */
[----:B------:R-:W-:Y:S02]  /*14a0*/  IMAD.X R11, RZ, RZ, RZ, P1 ;  /* 0x000000ffff0b7224 */ /* 0x000fe400008e06ff */
[----:B------:R-:W1:Y:S01]  /*14b0*/  LDC.64 R14, c[0x0][0x3a0] ;  /* 0x0000e800ff0e7b82 */ /* 0x000e620000000a00 */
[----:B0-----:R-:W-:-:S06]  /*14c0*/  IMAD.WIDE.U32 R12, R3, 0x4, R12 ;  /* 0x00000004030c7825 */ /* 0x001fcc00078e000c */
[----:B------:R-:W2:Y:S01]  /*14d0*/  LDG.E.CONSTANT R12, desc[UR12][R12.64] ;  /* 0x0000000c0c0c7981 */ /* 0x000ea2000c1e9900 */
[----:B-1----:R-:W-:-:S04]  /*14e0*/  LEA R10, P1, R8, R14, 0x2 ;  /* 0x0000000e080a7211 */ /* 0x002fc800078210ff */
[----:B------:R-:W-:Y:S02]  /*14f0*/  LEA.HI.X R11, R8, R15, R11, 0x2, P1 ;  /* 0x0000000f080b7211 */ /* 0x000fe400008f140b */
[----:B------:R-:W0:Y:S03]  /*1500*/  LDC R8, c[0x0][0x398] ;  /* 0x0000e600ff087b82 */ /* 0x000e260000000800 */
[----:B------:R-:W3:Y:S01]  /*1510*/  LDG.E.CONSTANT R10, desc[UR12][R10.64+0x4] ;  /* 0x0000040c0a0a7981 */ /* 0x000ee2000c1e9900 */
[----:B------:R-:W-:-:S05]  /*1520*/  IADD3 R3, PT, PT, R2, R5, RZ ;  /* 0x0000000502037210 */ /* 0x000fca0007ffe0ff */
[----:B0-----:R-:W-:-:S04]  /*1530*/  IMAD R14, R3, R8, UR4 ;  /* 0x00000004030e7e24 */ /* 0x001fc8000f8e0208 */
[----:B------:R-:W-:-:S05]  /*1540*/  IMAD R3, R14, 0x4, R9 ;  /* 0x000000040e037824 */ /* 0x000fca00078e0209 */
[----:B------:R-:W-:Y:S02]  /*1550*/  LEA R8, R8, R3, 0x2 ;  /* 0x0000000308087211 */ /* 0x000fe400078e10ff */
[----:B------:R-:W2:Y:S04]  /*1560*/  LDS R3, [R3] ;  /* 0x0000000003037984 */ /* 0x000ea80000000800 */
[----:B------:R-:W3:Y:S01]  /*1570*/  LDS R8, [R8] ;  /* 0x0000000008087984 */ /* 0x000ee20000000800 */
[----:B------:R-:W-:Y:S02]  /*1580*/  VIADD R2, R2, 0x2 ;  /* 0x0000000202027836 */ /* 0x000fe40000000000 */
[----:B--2---:R-:W-:-:S04]  /*1590*/  FFMA R7, R12, R3, R7 ;  /* 0x000000030c077223 */ /* 0x004fc80000000007 */
[----:B---3--:R-:W-:-:S07]  /*15a0*/  FFMA R7, R10, R8, R7 ;  /* 0x000000080a077223 */ /* 0x008fce0000000007 */
.L_x_18:
[----:B------:R-:W-:Y:S05]  /*15b0*/  BRA.U !UP2, `(.L_x_16) ;  /* 0x000000010a287547 */ /* 0x000fea000b800000 */
[----:B------:R-:W0:Y:S01]  /*15c0*/  LDC.64 R10, c[0x0][0x3a0] ;  /* 0x0000e800ff0a7b82 */ /* 0x000e220000000a00 */
[----:B------:R-:W-:-:S05]  /*15d0*/  IADD3 R3, PT, PT, R2, UR15, RZ ;  /* 0x0000000f02037c10 */ /* 0x000fca000fffe0ff */
[----:B0-----:R-:W-:Y:S02]  /*15e0*/  IMAD.WIDE.U32 R10, R3, 0x4, R10 ;  /* 0x00000004030a7825 */ /* 0x001fe400078e000a */
[----:B------:R-:W0:Y:S04]  /*15f0*/  LDC R3, c[0x0][0x398] ;  /* 0x0000e600ff037b82 */ /* 0x000e280000000800 */
[----:B------:R-:W2:Y:S01]  /*1600*/  LDG.E.CONSTANT R10, desc[UR12][R10.64] ;  /* 0x0000000c0a0a7981 */ /* 0x000ea2000c1e9900 */
[----:B------:R-:W-:-:S04]  /*1610*/  IMAD.IADD R2, R5, 0x1, R2 ;  /* 0x0000000105027824 */ /* 0x000fc800078e0202 */
[----:B0-----:R-:W-:-:S05]  /*1620*/  IMAD R2, R2, R3, UR4 ;  /* 0x0000000402027e24 */ /* 0x001fca000f8e0203 */
[----:B------:R-:W-:-:S06]  /*1630*/  LEA R2, R2, R9, 0x2 ;  /* 0x0000000902027211 */ /* 0x000fcc00078e10ff */
[----:B------:R-:W2:Y:S02]  /*1640*/  LDS R2, [R2] ;  /* 0x0000000002027984 */ /* 0x000ea40000000800 */
[----:B--2---:R-:W-:-:S07]  /*1650*/  FFMA R7, R10, R2, R7 ;  /* 0x000000020a077223 */ /* 0x004fce0000000007 */
.L_x_16:
[----:B------:R-:W-:-:S04]  /*1660*/  UIADD3 UR5, UPT, UPT, UR5, 0x1, URZ ;  /* 0x0000000105057890 */ /* 0x000fc8000fffe0ff */
[----:B------:R-:W-:-:S09]  /*1670*/  UISETP.NE.AND UP1, UPT, UR5, UR16, UPT ;  /* 0x000000100500728c */ /* 0x000fd2000bf25270 */
[----:B------:R-:W-:Y:S05]  /*1680*/  BRA.U UP1, `(.L_x_19) ;  /* 0xfffffff901047547 */ /* 0x000fea000b83ffff */
[----:B------:R-:W0:Y:S08]  /*1690*/  LDC R11, c[0x0][0x398] ;  /* 0x0000e600ff0b7b82 */ /* 0x000e300000000800 */
[----:B------:R-:W1:Y:S01]  /*16a0*/  @!P0 LDC.64 R2, c[0x0][0x388] ;  /* 0x0000e200ff028b82 */ /* 0x000e620000000a00 */
[----:B0-----:R-:W-:Y:S01]  /*16b0*/  @!P0 IMAD R9, R4, R11, UR4 ;  /* 0x0000000404098e24 */ /* 0x001fe2000f8e020b */
[----:B------:R-:W-:-:S06]  /*16c0*/  UIADD3 UR4, UPT, UPT, UR4, 0x1, URZ ;  /* 0x0000000104047890 */ /* 0x000fcc000fffe0ff */
[----:B------:R-:W-:Y:S01]  /*16d0*/  ISETP.NE.AND P1, PT, R11, UR4, PT ;  /* 0x000000040b007c0c */ /* 0x000fe2000bf25270 */
[----:B-1----:R-:W-:-:S05]  /*16e0*/  @!P0 IMAD.WIDE R2, R9, 0x4, R2 ;  /* 0x0000000409028825 */ /* 0x002fca00078e0202 */
[----:B------:R0:W-:Y:S07]  /*16f0*/  @!P0 STG.E desc[UR12][R2.64], R7 ;  /* 0x0000000702008986 */ /* 0x0001ee000c10190c */
[----:B------:R-:W-:Y:S05]  /*1700*/  @!P1 EXIT ;  /* 0x000000000000994d */ /* 0x000fea0003800000 */
[----:B------:R-:W-:Y:S05]  /*1710*/  BRA `(.L_x_20) ;  /* 0xfffffff400c07947 */ /* 0x000fea000383ffff */
.L_x_13:
[C---:B------:R-:W-:Y:S01]  /*1720*/  VIADD R0, R2.reuse, 0xffffffff ;  /* 0xffffffff02007836 */ /* 0x040fe20000000000 */
[----:B------:R-:W4:Y:S01]  /*1730*/  LDCU UR4, c[0x0][0x398] ;  /* 0x00007300ff0477ac */ /* 0x000f220008000800 */
[----:B------:R-:W-:Y:S01]  /*1740*/  BSSY.RECONVERGENT B0, `(.L_x_21) ;  /* 0x0000018000007945 */ /* 0x000fe20003800200 */
[----:B------:R-:W-:Y:S01]  /*1750*/  HFMA2 R5, -RZ, RZ, 0, 0 ;  /* 0x00000000ff057431 */ /* 0x000fe200000001ff */
[----:B012---:R-:W-:Y:S02]  /*1760*/  LOP3.LUT R8, R2, 0x7, RZ, 0xc0, !PT ;  /* 0x0000000702087812 */ /* 0x007fe400078ec0ff */
[----:B------:R-:W-:-:S13]  /*1770*/  ISETP.GE.U32.AND P1, PT, R0, 0x7, PT ;  /* 0x000000070000780c */ /* 0x000fda0003f26070 */
[----:B----4-:R-:W-:Y:S05]  /*1780*/  @!P1 BRA `(.L_x_22) ;  /* 0x00000000004c9947 */ /* 0x010fea0003800000 */
[----:B------:R-:W0:Y:S01]  /*1790*/  LDC.64 R6, c[0x0][0x388] ;  /* 0x0000e200ff067b82 */ /* 0x000e220000000a00 */
[----:B------:R-:W-:Y:S01]  /*17a0*/  LOP3.LUT R5, R2, 0x7ffffff8, RZ, 0xc0, !PT ;  /* 0x7ffffff802057812 */ /* 0x000fe200078ec0ff */
[----:B------:R-:W-:-:S07]  /*17b0*/  IMAD.MOV.U32 R0, RZ, RZ, RZ ;  /* 0x000000ffff007224 */ /* 0x000fce00078e00ff */
.L_x_25:
[----:B------:R-:W-:Y:S04]  /*17c0*/  BSSY.RECONVERGENT B1, `(.L_x_23) ;  /* 0x000000c000017945 */ /* 0x000fe80003800200 */
[----:B-1----:R-:W-:Y:S05]  /*17d0*/  @P0 BRA `(.L_x_24) ;  /* 0x0000000000280947 */ /* 0x002fea0003800000 */
[----:B------:R-:W-:-:S04]  /*17e0*/  IMAD R3, R4, UR4, R0 ;  /* 0x0000000404037c24 */ /* 0x000fc8000f8e0200 */
[----:B0-----:R-:W-:-:S05]  /*17f0*/  IMAD.WIDE R2, R3, 0x4, R6 ;  /* 0x0000000403027825 */ /* 0x001fca00078e0206 */
[----:B------:R1:W-:Y:S04]  /*1800*/  STG.E desc[UR12][R2.64], RZ ;  /* 0x000000ff02007986 */ /* 0x0003e8000c10190c */
[----:B------:R1:W-:Y:S04]  /*1810*/  STG.E desc[UR12][R2.64+0x4], RZ ;  /* 0x000004ff02007986 */ /* 0x0003e8000c10190c */
[----:B------:R1:W-:Y:S04]  /*1820*/  STG.E desc[UR12][R2.64+0x8], RZ ;  /* 0x000008ff02007986 */ /* 0x0003e8000c10190c */
[----:B------:R1:W-:Y:S04]  /*1830*/  STG.E desc[UR12][R2.64+0xc], RZ ;  /* 0x00000cff02007986 */ /* 0x0003e8000c10190c */
[----:B------:R1:W-:Y:S04]  /*1840*/  STG.E desc[UR12][R2.64+0x10], RZ ;  /* 0x000010ff02007986 */ /* 0x0003e8000c10190c */
[----:B------:R1:W-:Y:S04]  /*1850*/  STG.E desc[UR12][R2.64+0x14], RZ ;  /* 0x000014ff02007986 */ /* 0x0003e8000c10190c */
[----:B------:R1:W-:Y:S04]  /*1860*/  STG.E desc[UR12][R2.64+0x18], RZ ;  /* 0x000018ff02007986 */ /* 0x0003e8000c10190c */
[----:B------:R1:W-:Y:S02]  /*1870*/  STG.E desc[UR12][R2.64+0x1c], RZ ;  /* 0x00001cff02007986 */ /* 0x0003e4000c10190c */
.L_x_24:
[----:B------:R-:W-:Y:S05]  /*1880*/  BSYNC.RECONVERGENT B1 ;  /* 0x0000000000017941 */ /* 0x000fea0003800200 */
.L_x_23:
[----:B------:R-:W-:-:S04]  /*1890*/  IADD3 R0, PT, PT, R0, 0x8, RZ ;  /* 0x0000000800007810 */ /* 0x000fc80007ffe0ff */
[----:B------:R-:W-:-:S13]  /*18a0*/  ISETP.NE.AND P1, PT, R0, R5, PT ;  /* 0x000000050000720c */ /* 0x000fda0003f25270 */
[----:B------:R-:W-:Y:S05]  /*18b0*/  @P1 BRA `(.L_x_25) ;  /* 0xfffffffc00c01947 */ /* 0x000fea000383ffff */
.L_x_22:
[----:B------:R-:W-:Y:S05]  /*18c0*/  BSYNC.RECONVERGENT B0 ;  /* 0x0000000000007941 */ /* 0x000fea0003800200 */
.L_x_21:
[----:B------:R-:W-:-:S13]  /*18d0*/  ISETP.NE.AND P1, PT, R8, RZ, PT ;  /* 0x000000ff0800720c */ /* 0x000fda0003f25270 */
[----:B------:R-:W-:Y:S05]  /*18e0*/  @!P1 EXIT ;  /* 0x000000000000994d */ /* 0x000fea0003800000 */
[----:B------:R-:W0:Y:S01]  /*18f0*/  LDC R0, c[0x0][0x398] ;  /* 0x0000e600ff007b82 */ /* 0x000e220000000800 */
[----:B------:R-:W-:Y:S01]  /*1900*/  ISETP.GE.U32.AND P1, PT, R8, 0x4, PT ;  /* 0x000000040800780c */ /* 0x000fe20003f26070 */
[----:B------:R-:W-:Y:S01]  /*1910*/  BSSY.RECONVERGENT B0, `(.L_x_26) ;  /* 0x000000c000007945 */ /* 0x000fe20003800200 */
[----:B0-----:R-:W-:-:S04]  /*1920*/  LOP3.LUT R6, R0, 0x3, RZ, 0xc0, !PT ;  /* 0x0000000300067812 */ /* 0x001fc800078ec0ff */
[----:B------:R-:W-:-:S07]  /*1930*/  ISETP.NE.AND P2, PT, R6, RZ, PT ;  /* 0x000000ff0600720c */ /* 0x000fce0003f45270 */
[----:B------:R-:W-:Y:S06]  /*1940*/  @!P1 BRA `(.L_x_27) ;  /* 0x0000000000209947 */ /* 0x000fec0003800000 */
[----:B-1----:R-:W0:Y:S01]  /*1950*/  @!P0 LDC.64 R2, c[0x0][0x388] ;  /* 0x0000e200ff028b82 */ /* 0x002e220000000a00 */
[----:B------:R-:W-:Y:S02]  /*1960*/  @!P0 IMAD R7, R4, R0, R5 ;  /* 0x0000000004078224 */ /* 0x000fe400078e0205 */
[----:B------:R-:W-:Y:S02]  /*1970*/  VIADD R5, R5, 0x4 ;  /* 0x0000000405057836 */ /* 0x000fe40000000000 */
[----:B0-----:R-:W-:-:S05]  /*1980*/  @!P0 IMAD.WIDE R2, R7, 0x4, R2 ;  /* 0x0000000407028825 */ /* 0x001fca00078e0202 */
[----:B------:R0:W-:Y:S04]  /*1990*/  @!P0 STG.E desc[UR12][R2.64], RZ ;  /* 0x000000ff02008986 */ /* 0x0001e8000c10190c */
[----:B------:R0:W-:Y:S04]  /*19a0*/  @!P0 STG.E desc[UR12][R2.64+0x4], RZ ;  /* 0x000004ff02008986 */ /* 0x0001e8000c10190c */
[----:B------:R0:W-:Y:S04]  /*19b0*/  @!P0 STG.E desc[UR12][R2.64+0x8], RZ ;  /* 0x000008ff02008986 */ /* 0x0001e8000c10190c */
[----:B------:R0:W-:Y:S02]  /*19c0*/  @!P0 STG.E desc[UR12][R2.64+0xc], RZ ;  /* 0x00000cff02008986 */ /* 0x0001e4000c10190c */
.L_x_27:
[----:B------:R-:W-:Y:S05]  /*19d0*/  BSYNC.RECONVERGENT B0 ;  /* 0x0000000000007941 */ /* 0x000fea0003800200 */
.L_x_26:
[----:B------:R-:W-:Y:S05]  /*19e0*/  @!P2 EXIT ;  /* 0x000000000000a94d */ /* 0x000fea0003800000 */
[----:B------:R-:W-:Y:S02]  /*19f0*/  ISETP.NE.AND P2, PT, R6, 0x1, PT ;  /* 0x000000010600780c */ /* 0x000fe40003f45270 */
[----:B01----:R-:W-:-:S04]  /*1a00*/  LOP3.LUT R2, R0, 0x1, RZ, 0xc0, !PT ;  /* 0x0000000100027812 */ /* 0x003fc800078ec0ff */
[----:B------:R-:W-:-:S07]  /*1a10*/  ISETP.NE.U32.OR P1, PT, R2, 0x1, P0 ;  /* 0x000000010200780c */ /* 0x000fce0000725470 */
[----:B------:R-:W-:Y:S06]  /*1a20*/  @!P2 BRA `(.L_x_28) ;  /* 0x000000000018a947 */ /* 0x000fec0003800000 */
[----:B------:R-:W0:Y:S01]  /*1a30*/  @!P0 LDC.64 R2, c[0x0][0x388] ;  /* 0x0000e200ff028b82 */ /* 0x000e220000000a00 */
[----:B------:R-:W-:Y:S01]  /*1a40*/  @!P0 IMAD R7, R4, R0, R5 ;  /* 0x0000000004078224 */ /* 0x000fe200078e0205 */
[----:B------:R-:W-:-:S03]  /*1a50*/  IADD3 R5, PT, PT, R5, 0x2, RZ ;  /* 0x0000000205057810 */ /* 0x000fc60007ffe0ff */
[----:B0-----:R-:W-:-:S05]  /*1a60*/  @!P0 IMAD.WIDE R2, R7, 0x4, R2 ;  /* 0x0000000407028825 */ /* 0x001fca00078e0202 */
[----:B------:R0:W-:Y:S04]  /*1a70*/  @!P0 STG.E desc[UR12][R2.64], RZ ;  /* 0x000000ff02008986 */ /* 0x0001e8000c10190c */
[----:B------:R0:W-:Y:S02]  /*1a80*/  @!P0 STG.E desc[UR12][R2.64+0x4], RZ ;  /* 0x000004ff02008986 */ /* 0x0001e4000c10190c */
.L_x_28:
[----:B------:R-:W-:Y:S05]  /*1a90*/  @P1 EXIT ;  /* 0x000000000000194d */ /* 0x000fea0003800000 */
[----:B0-----:R-:W0:Y:S01]  /*1aa0*/  LDC.64 R2, c[0x0][0x388] ;  /* 0x0000e200ff027b82 */ /* 0x001e220000000a00 */
[----:B------:R-:W-:-:S04]  /*1ab0*/  IMAD R5, R4, R0, R5 ;  /* 0x0000000004057224 */ /* 0x000fc800078e0205 */
[----:B0-----:R-:W-:-:S05]  /*1ac0*/  IMAD.WIDE R2, R5, 0x4, R2 ;  /* 0x0000000405027825 */ /* 0x001fca00078e0202 */
[----:B------:R-:W-:Y:S01]  /*1ad0*/  STG.E desc[UR12][R2.64], RZ ;  /* 0x000000ff02007986 */ /* 0x000fe2000c10190c */
[----:B------:R-:W-:Y:S05]  /*1ae0*/  EXIT ;  /* 0x000000000000794d */ /* 0x000fea0003800000 */
.L_x_29:
[----:B------:R-:W-:-:S00]  /*1af0*/  BRA `(.L_x_29) ;  /* 0xfffffffc00fc7947 */ /* 0x000fc0000383ffff */
[----:B------:R-:W-:-:S00]  /*1b00*/  NOP ;  /* 0x0000000000007918 */ /* 0x000fc00000000000 */
[----:B------:R-:W-:-:S00]  /*1b10*/  NOP ;  /* 0x0000000000007918 */ /* 0x000fc00000000000 */
[----:B------:R-:W-:-:S00]  /*1b20*/  NOP ;  /* 0x0000000000007918 */ /* 0x000fc00000000000 */
[----:B------:R-:W-:-:S00]  /*1b30*/  NOP ;  /* 0x0000000000007918 */ /* 0x000fc00000000000 */
[----:B------:R-:W-:-:S00]  /*1b40*/  NOP ;  /* 0x0000000000007918 */ /* 0x000fc00000000000 */
[----:B------:R-:W-:-:S00]  /*1b50*/  NOP ;  /* 0x0000000000007918 */ /* 0x000fc00000000000 */
[----:B------:R-:W-:-:S00]  /*1b60*/  NOP ;  /* 0x0000000000007918 */ /* 0x000fc00000000000 */
[----:B------:R-:W-:-:S00]  /*1b70*/  NOP ;  /* 0x0000000000007918 */ /* 0x000fc00000000000 */
.L_x_30:


//--------------------- .nv.shared.convolution_2D_kernel --------------------------
	.section	.nv.shared.convolution_2D_kernel,"aw",@nobits
	.sectionflags	@""
	.align	4
.nv.shared.convolution_2D_kernel:
	.zero		4096


//--------------------- .nv.shared.reserved.0     --------------------------
	.section	.nv.shared.reserved.0,"aw",@nobits
	.weak		__nv_reservedSMEM_offset_0_alias
	.size		__nv_reservedSMEM_offset_0_alias, 0, 64
	.other		__nv_reservedSMEM_offset_0_alias,@"STO_CUDA_RESERVED_SHARED STV_DEFAULT"
__nv_reservedSMEM_offset_0_alias:
	.zero		0
	.zero		64


//--------------------- .nv.constant0.convolution_2D_kernel --------------------------
	.section	.nv.constant0.convolution_2D_kernel,"a",@progbits
	.sectionflags	@""
	.align	4
.nv.constant0.convolution_2D_kernel:
	.zero		940


//--------------------- SYMBOLS --------------------------

	.type		.nv.reservedSmem.offset0,@object
	.size		.nv.reservedSmem.offset0,0x4
	.type		.nv.reservedSmem.cap,@object
	.size		.nv.reservedSmem.cap,0x4
